//
// Generated by NVIDIA NVVM Compiler
//
// Compiler Build ID: CL-36424714
// Cuda compilation tools, release 13.0, V13.0.88
// Based on NVVM 20.0.0
//

.version 9.0
.target sm_100
.address_size 64

	// .globl	_Z12drawEdgeCUDAPiPPcS_iii
.func  (.param .b64 func_retval0) __internal_accurate_pow
(
	.param .b64 __internal_accurate_pow_param_0
)
;

.visible .entry _Z12drawEdgeCUDAPiPPcS_iii(
	.param .u64 .ptr .align 1 _Z12drawEdgeCUDAPiPPcS_iii_param_0,
	.param .u64 .ptr .align 1 _Z12drawEdgeCUDAPiPPcS_iii_param_1,
	.param .u64 .ptr .align 1 _Z12drawEdgeCUDAPiPPcS_iii_param_2,
	.param .u32 _Z12drawEdgeCUDAPiPPcS_iii_param_3,
	.param .u32 _Z12drawEdgeCUDAPiPPcS_iii_param_4,
	.param .u32 _Z12drawEdgeCUDAPiPPcS_iii_param_5
)
{
	.reg .pred 	%p<11>;
	.reg .b32 	%r<21>;
	.reg .b64 	%rd<7>;

	ld.param.u64 	%rd2, [_Z12drawEdgeCUDAPiPPcS_iii_param_2];
	ld.param.u32 	%r5, [_Z12drawEdgeCUDAPiPPcS_iii_param_3];
	ld.param.u32 	%r6, [_Z12drawEdgeCUDAPiPPcS_iii_param_4];
	ld.param.u32 	%r7, [_Z12drawEdgeCUDAPiPPcS_iii_param_5];
	cvta.to.global.u64 	%rd1, %rd2;
	mov.u32 	%r8, %ctaid.x;
	mov.u32 	%r9, %ctaid.y;
	mov.u32 	%r10, %nctaid.x;
	mad.lo.s32 	%r11, %r9, %r10, %r8;
	mov.u32 	%r12, %ntid.x;
	mov.u32 	%r13, %ntid.y;
	mov.u32 	%r14, %tid.y;
	mov.u32 	%r15, %tid.x;
	mad.lo.s32 	%r16, %r11, %r13, %r14;
	mad.lo.s32 	%r1, %r16, %r12, %r15;
	mad.lo.s32 	%r2, %r8, %r12, %r15;
	mad.lo.s32 	%r3, %r9, %r13, %r14;
	setp.lt.s32 	%p1, %r2, %r7;
	@%p1 bra 	$L__BB0_2;
	sub.s32 	%r17, %r5, %r7;
	setp.le.s32 	%p2, %r2, %r17;
	mul.lo.s32 	%r4, %r6, %r5;
	setp.ge.s32 	%p3, %r1, %r4;
	or.pred  	%p4, %p2, %p3;
	@%p4 bra 	$L__BB0_3;
$L__BB0_2:
	mul.wide.s32 	%rd5, %r1, 4;
	add.s64 	%rd6, %rd1, %rd5;
	mov.b32 	%r20, 0;
	st.global.u32 	[%rd6], %r20;
	bra.uni 	$L__BB0_6;
$L__BB0_3:
	setp.lt.s32 	%p5, %r3, %r7;
	@%p5 bra 	$L__BB0_5;
	setp.ge.s32 	%p6, %r1, %r4;
	sub.s32 	%r18, %r6, %r7;
	setp.le.s32 	%p7, %r3, %r18;
	setp.ge.s32 	%p8, %r3, %r6;
	or.pred  	%p9, %p8, %p6;
	or.pred  	%p10, %p9, %p7;
	@%p10 bra 	$L__BB0_6;
$L__BB0_5:
	mul.wide.s32 	%rd3, %r1, 4;
	add.s64 	%rd4, %rd1, %rd3;
	mov.b32 	%r19, 0;
	st.global.u32 	[%rd4], %r19;
$L__BB0_6:
	ret;

}
	// .globl	_Z14drawCircleCUDAPiPPcS_iiiii
.visible .entry _Z14drawCircleCUDAPiPPcS_iiiii(
	.param .u64 .ptr .align 1 _Z14drawCircleCUDAPiPPcS_iiiii_param_0,
	.param .u64 .ptr .align 1 _Z14drawCircleCUDAPiPPcS_iiiii_param_1,
	.param .u64 .ptr .align 1 _Z14drawCircleCUDAPiPPcS_iiiii_param_2,
	.param .u32 _Z14drawCircleCUDAPiPPcS_iiiii_param_3,
	.param .u32 _Z14drawCircleCUDAPiPPcS_iiiii_param_4,
	.param .u32 _Z14drawCircleCUDAPiPPcS_iiiii_param_5,
	.param .u32 _Z14drawCircleCUDAPiPPcS_iiiii_param_6,
	.param .u32 _Z14drawCircleCUDAPiPPcS_iiiii_param_7
)
{
	.reg .pred 	%p<28>;
	.reg .b32 	%r<51>;
	.reg .b32 	%f<4>;
	.reg .b64 	%rd<5>;
	.reg .b64 	%fd<37>;

	ld.param.u64 	%rd1, [_Z14drawCircleCUDAPiPPcS_iiiii_param_2];
	ld.param.u32 	%r9, [_Z14drawCircleCUDAPiPPcS_iiiii_param_5];
	ld.param.u32 	%r7, [_Z14drawCircleCUDAPiPPcS_iiiii_param_6];
	ld.param.u32 	%r8, [_Z14drawCircleCUDAPiPPcS_iiiii_param_7];
	mov.u32 	%r10, %ctaid.x;
	mov.u32 	%r11, %ctaid.y;
	mov.u32 	%r12, %nctaid.x;
	mad.lo.s32 	%r13, %r11, %r12, %r10;
	mov.u32 	%r14, %ntid.x;
	mov.u32 	%r15, %ntid.y;
	mov.u32 	%r16, %tid.y;
	mov.u32 	%r17, %tid.x;
	mad.lo.s32 	%r18, %r13, %r15, %r16;
	mad.lo.s32 	%r1, %r18, %r14, %r17;
	mad.lo.s32 	%r2, %r10, %r14, %r17;
	mad.lo.s32 	%r19, %r11, %r15, %r16;
	cvt.rn.f64.u32 	%fd16, %r19;
	cvt.rn.f64.s32 	%fd17, %r9;
	sub.f64 	%fd1, %fd16, %fd17;
	{
	.reg .b32 %temp; 
	mov.b64 	{%temp, %r3}, %fd1;
	}
	mov.f64 	%fd18, 0d4000000000000000;
	{
	.reg .b32 %temp; 
	mov.b64 	{%temp, %r20}, %fd18;
	}
	and.b32  	%r5, %r20, 2146435072;
	setp.eq.s32 	%p1, %r5, 1062207488;
	abs.f64 	%fd2, %fd1;
	{ // callseq 0, 0
	.param .b64 param0;
	st.param.f64 	[param0], %fd2;
	.param .b64 retval0;
	call.uni (retval0), 
	__internal_accurate_pow, 
	(
	param0
	);
	ld.param.f64 	%fd19, [retval0];
	} // callseq 0
	setp.lt.s32 	%p2, %r3, 0;
	neg.f64 	%fd21, %fd19;
	selp.f64 	%fd22, %fd21, %fd19, %p1;
	selp.f64 	%fd34, %fd22, %fd19, %p2;
	setp.neu.f64 	%p3, %fd1, 0d0000000000000000;
	@%p3 bra 	$L__BB1_2;
	setp.eq.s32 	%p4, %r5, 1062207488;
	selp.b32 	%r21, %r3, 0, %p4;
	setp.lt.s32 	%p5, %r20, 0;
	or.b32  	%r22, %r21, 2146435072;
	selp.b32 	%r23, %r22, %r21, %p5;
	mov.b32 	%r24, 0;
	mov.b64 	%fd34, {%r24, %r23};
$L__BB1_2:
	add.f64 	%fd23, %fd1, 0d4000000000000000;
	{
	.reg .b32 %temp; 
	mov.b64 	{%temp, %r25}, %fd23;
	}
	and.b32  	%r26, %r25, 2146435072;
	setp.ne.s32 	%p6, %r26, 2146435072;
	setp.neu.f64 	%p7, %fd2, 0d7FF0000000000000;
	or.pred  	%p8, %p7, %p6;
	@%p8 bra 	$L__BB1_4;
	setp.lt.s32 	%p9, %r3, 0;
	setp.eq.s32 	%p10, %r5, 1062207488;
	setp.lt.s32 	%p11, %r20, 0;
	selp.b32 	%r28, 0, 2146435072, %p11;
	and.b32  	%r29, %r20, 2147483647;
	setp.ne.s32 	%p12, %r29, 1071644672;
	or.b32  	%r30, %r28, -2147483648;
	selp.b32 	%r31, %r30, %r28, %p12;
	selp.b32 	%r32, %r31, %r28, %p10;
	selp.b32 	%r33, %r32, %r28, %p9;
	mov.b32 	%r34, 0;
	mov.b64 	%fd34, {%r34, %r33};
$L__BB1_4:
	setp.eq.s32 	%p13, %r5, 1062207488;
	setp.eq.f64 	%p14, %fd1, 0d3FF0000000000000;
	selp.f64 	%fd8, 0d3FF0000000000000, %fd34, %p14;
	cvt.rn.f64.s32 	%fd24, %r2;
	cvt.rn.f64.s32 	%fd25, %r7;
	sub.f64 	%fd9, %fd24, %fd25;
	{
	.reg .b32 %temp; 
	mov.b64 	{%temp, %r6}, %fd9;
	}
	abs.f64 	%fd10, %fd9;
	{ // callseq 1, 0
	.param .b64 param0;
	st.param.f64 	[param0], %fd10;
	.param .b64 retval0;
	call.uni (retval0), 
	__internal_accurate_pow, 
	(
	param0
	);
	ld.param.f64 	%fd26, [retval0];
	} // callseq 1
	setp.lt.s32 	%p15, %r6, 0;
	neg.f64 	%fd28, %fd26;
	selp.f64 	%fd29, %fd28, %fd26, %p13;
	selp.f64 	%fd36, %fd29, %fd26, %p15;
	setp.neu.f64 	%p16, %fd9, 0d0000000000000000;
	@%p16 bra 	$L__BB1_6;
	setp.eq.s32 	%p17, %r5, 1062207488;
	selp.b32 	%r36, %r6, 0, %p17;
	setp.lt.s32 	%p18, %r20, 0;
	or.b32  	%r37, %r36, 2146435072;
	selp.b32 	%r38, %r37, %r36, %p18;
	mov.b32 	%r39, 0;
	mov.b64 	%fd36, {%r39, %r38};
$L__BB1_6:
	add.f64 	%fd30, %fd9, 0d4000000000000000;
	{
	.reg .b32 %temp; 
	mov.b64 	{%temp, %r40}, %fd30;
	}
	and.b32  	%r41, %r40, 2146435072;
	setp.ne.s32 	%p19, %r41, 2146435072;
	setp.neu.f64 	%p20, %fd10, 0d7FF0000000000000;
	or.pred  	%p21, %p20, %p19;
	@%p21 bra 	$L__BB1_8;
	setp.lt.s32 	%p22, %r6, 0;
	setp.eq.s32 	%p23, %r5, 1062207488;
	setp.lt.s32 	%p24, %r20, 0;
	selp.b32 	%r43, 0, 2146435072, %p24;
	and.b32  	%r44, %r20, 2147483647;
	setp.ne.s32 	%p25, %r44, 1071644672;
	or.b32  	%r45, %r43, -2147483648;
	selp.b32 	%r46, %r45, %r43, %p25;
	selp.b32 	%r47, %r46, %r43, %p23;
	selp.b32 	%r48, %r47, %r43, %p22;
	mov.b32 	%r49, 0;
	mov.b64 	%fd36, {%r49, %r48};
$L__BB1_8:
	setp.eq.f64 	%p26, %fd9, 0d3FF0000000000000;
	selp.f64 	%fd31, 0d3FF0000000000000, %fd36, %p26;
	add.f64 	%fd32, %fd8, %fd31;
	cvt.rn.f32.f64 	%f1, %fd32;
	sqrt.rn.f32 	%f2, %f1;
	cvt.rn.f32.s32 	%f3, %r8;
	setp.geu.f32 	%p27, %f2, %f3;
	@%p27 bra 	$L__BB1_10;
	cvta.to.global.u64 	%rd2, %rd1;
	mul.wide.s32 	%rd3, %r1, 4;
	add.s64 	%rd4, %rd2, %rd3;
	mov.b32 	%r50, 0;
	st.global.u32 	[%rd4], %r50;
$L__BB1_10:
	ret;

}
	// .globl	_Z12drawLineCUDAPiPPcS_iiiiii
.visible .entry _Z12drawLineCUDAPiPPcS_iiiiii(
	.param .u64 .ptr .align 1 _Z12drawLineCUDAPiPPcS_iiiiii_param_0,
	.param .u64 .ptr .align 1 _Z12drawLineCUDAPiPPcS_iiiiii_param_1,
	.param .u64 .ptr .align 1 _Z12drawLineCUDAPiPPcS_iiiiii_param_2,
	.param .u32 _Z12drawLineCUDAPiPPcS_iiiiii_param_3,
	.param .u32 _Z12drawLineCUDAPiPPcS_iiiiii_param_4,
	.param .u32 _Z12drawLineCUDAPiPPcS_iiiiii_param_5,
	.param .u32 _Z12drawLineCUDAPiPPcS_iiiiii_param_6,
	.param .u32 _Z12drawLineCUDAPiPPcS_iiiiii_param_7,
	.param .u32 _Z12drawLineCUDAPiPPcS_iiiiii_param_8
)
{
	.reg .pred 	%p<16>;
	.reg .b32 	%r<27>;
	.reg .b32 	%f<14>;
	.reg .b64 	%rd<7>;

	ld.param.u64 	%rd2, [_Z12drawLineCUDAPiPPcS_iiiiii_param_2];
	ld.param.u32 	%r4, [_Z12drawLineCUDAPiPPcS_iiiiii_param_5];
	ld.param.u32 	%r5, [_Z12drawLineCUDAPiPPcS_iiiiii_param_6];
	ld.param.u32 	%r6, [_Z12drawLineCUDAPiPPcS_iiiiii_param_7];
	ld.param.u32 	%r7, [_Z12drawLineCUDAPiPPcS_iiiiii_param_8];
	cvta.to.global.u64 	%rd1, %rd2;
	mov.u32 	%r8, %ctaid.x;
	mov.u32 	%r9, %ctaid.y;
	mov.u32 	%r10, %nctaid.x;
	mad.lo.s32 	%r11, %r9, %r10, %r8;
	mov.u32 	%r12, %ntid.x;
	mov.u32 	%r13, %ntid.y;
	mov.u32 	%r14, %tid.y;
	mov.u32 	%r15, %tid.x;
	mad.lo.s32 	%r16, %r11, %r13, %r14;
	mad.lo.s32 	%r1, %r16, %r12, %r15;
	mad.lo.s32 	%r2, %r8, %r12, %r15;
	mad.lo.s32 	%r3, %r9, %r13, %r14;
	sub.s32 	%r17, %r6, %r4;
	cvt.rn.f32.s32 	%f2, %r17;
	sub.s32 	%r18, %r7, %r5;
	cvt.rn.f32.s32 	%f3, %r18;
	div.rn.f32 	%f1, %f2, %f3;
	abs.f32 	%f4, %f1;
	setp.neu.f32 	%p1, %f4, 0f7F800000;
	@%p1 bra 	$L__BB2_3;
	min.s32 	%r19, %r4, %r6;
	setp.lt.s32 	%p2, %r3, %r19;
	max.s32 	%r20, %r4, %r6;
	setp.gt.s32 	%p3, %r3, %r20;
	or.pred  	%p4, %p2, %p3;
	setp.ne.s32 	%p5, %r2, %r5;
	or.pred  	%p6, %p5, %p4;
	@%p6 bra 	$L__BB2_5;
	mul.wide.s32 	%rd3, %r1, 4;
	add.s64 	%rd4, %rd1, %rd3;
	mov.b32 	%r21, 0;
	st.global.u32 	[%rd4], %r21;
	bra.uni 	$L__BB2_5;
$L__BB2_3:
	cvt.rn.f32.u32 	%f5, %r3;
	cvt.rn.f32.s32 	%f6, %r2;
	cvt.rn.f32.s32 	%f7, %r5;
	mul.f32 	%f8, %f1, %f7;
	cvt.rn.f32.s32 	%f9, %r4;
	sub.f32 	%f10, %f9, %f8;
	fma.rn.f32 	%f11, %f1, %f6, %f10;
	sub.f32 	%f12, %f5, %f11;
	abs.f32 	%f13, %f12;
	setp.gtu.f32 	%p7, %f13, 0f3F800000;
	max.s32 	%r22, %r5, %r7;
	setp.gt.s32 	%p8, %r2, %r22;
	or.pred  	%p9, %p8, %p7;
	min.s32 	%r23, %r5, %r7;
	setp.lt.s32 	%p10, %r2, %r23;
	or.pred  	%p11, %p10, %p9;
	max.s32 	%r24, %r4, %r6;
	setp.gt.s32 	%p12, %r3, %r24;
	min.s32 	%r25, %r4, %r6;
	setp.lt.s32 	%p13, %r3, %r25;
	or.pred  	%p14, %p12, %p13;
	or.pred  	%p15, %p11, %p14;
	@%p15 bra 	$L__BB2_5;
	mul.wide.s32 	%rd5, %r1, 4;
	add.s64 	%rd6, %rd1, %rd5;
	mov.b32 	%r26, 0;
	st.global.u32 	[%rd6], %r26;
$L__BB2_5:
	ret;

}
.func  (.param .b64 func_retval0) __internal_accurate_pow(
	.param .b64 __internal_accurate_pow_param_0
)
{
	.reg .pred 	%p<8>;
	.reg .b32 	%r<49>;
	.reg .b32 	%f<3>;
	.reg .b64 	%fd<109>;

	ld.param.f64 	%fd10, [__internal_accurate_pow_param_0];
	{
	.reg .b32 %temp; 
	mov.b64 	{%temp, %r46}, %fd10;
	}
	{
	.reg .b32 %temp; 
	mov.b64 	{%r45, %temp}, %fd10;
	}
	shr.u32 	%r47, %r46, 20;
	setp.gt.u32 	%p1, %r46, 1048575;
	@%p1 bra 	$L__BB3_2;
	mul.f64 	%fd11, %fd10, 0d4350000000000000;
	{
	.reg .b32 %temp; 
	mov.b64 	{%temp, %r46}, %fd11;
	}
	{
	.reg .b32 %temp; 
	mov.b64 	{%r45, %temp}, %fd11;
	}
	shr.u32 	%r16, %r46, 20;
	add.s32 	%r47, %r16, -54;
$L__BB3_2:
	add.s32 	%r48, %r47, -1023;
	and.b32  	%r17, %r46, -2146435073;
	or.b32  	%r18, %r17, 1072693248;
	mov.b64 	%fd107, {%r45, %r18};
	setp.lt.u32 	%p2, %r18, 1073127583;
	@%p2 bra 	$L__BB3_4;
	{
	.reg .b32 %temp; 
	mov.b64 	{%r19, %temp}, %fd107;
	}
	{
	.reg .b32 %temp; 
	mov.b64 	{%temp, %r20}, %fd107;
	}
	add.s32 	%r21, %r20, -1048576;
	mov.b64 	%fd107, {%r19, %r21};
	add.s32 	%r48, %r47, -1022;
$L__BB3_4:
	add.f64 	%fd12, %fd107, 0dBFF0000000000000;
	add.f64 	%fd13, %fd107, 0d3FF0000000000000;
	rcp.approx.ftz.f64 	%fd14, %fd13;
	neg.f64 	%fd15, %fd13;
	fma.rn.f64 	%fd16, %fd15, %fd14, 0d3FF0000000000000;
	fma.rn.f64 	%fd17, %fd16, %fd16, %fd16;
	fma.rn.f64 	%fd18, %fd17, %fd14, %fd14;
	mul.f64 	%fd19, %fd12, %fd18;
	fma.rn.f64 	%fd20, %fd12, %fd18, %fd19;
	mul.f64 	%fd21, %fd20, %fd20;
	fma.rn.f64 	%fd22, %fd21, 0d3EB0F5FF7D2CAFE2, 0d3ED0F5D241AD3B5A;
	fma.rn.f64 	%fd23, %fd22, %fd21, 0d3EF3B20A75488A3F;
	fma.rn.f64 	%fd24, %fd23, %fd21, 0d3F1745CDE4FAECD5;
	fma.rn.f64 	%fd25, %fd24, %fd21, 0d3F3C71C7258A578B;
	fma.rn.f64 	%fd26, %fd25, %fd21, 0d3F6249249242B910;
	fma.rn.f64 	%fd27, %fd26, %fd21, 0d3F89999999999DFB;
	sub.f64 	%fd28, %fd12, %fd20;
	add.f64 	%fd29, %fd28, %fd28;
	neg.f64 	%fd30, %fd20;
	fma.rn.f64 	%fd31, %fd30, %fd12, %fd29;
	mul.f64 	%fd32, %fd18, %fd31;
	fma.rn.f64 	%fd33, %fd21, %fd27, 0d3FB5555555555555;
	mov.f64 	%fd34, 0d3FB5555555555555;
	sub.f64 	%fd35, %fd34, %fd33;
	fma.rn.f64 	%fd36, %fd21, %fd27, %fd35;
	add.f64 	%fd37, %fd36, 0dBC46A4CB00B9E7B0;
	add.f64 	%fd38, %fd33, %fd37;
	sub.f64 	%fd39, %fd33, %fd38;
	add.f64 	%fd40, %fd37, %fd39;
	mul.rn.f64 	%fd41, %fd20, %fd20;
	neg.f64 	%fd42, %fd41;
	fma.rn.f64 	%fd43, %fd20, %fd20, %fd42;
	{
	.reg .b32 %temp; 
	mov.b64 	{%r22, %temp}, %fd32;
	}
	{
	.reg .b32 %temp; 
	mov.b64 	{%temp, %r23}, %fd32;
	}
	add.s32 	%r24, %r23, 1048576;
	mov.b64 	%fd44, {%r22, %r24};
	fma.rn.f64 	%fd45, %fd20, %fd44, %fd43;
	mul.rn.f64 	%fd46, %fd41, %fd20;
	neg.f64 	%fd47, %fd46;
	fma.rn.f64 	%fd48, %fd41, %fd20, %fd47;
	fma.rn.f64 	%fd49, %fd41, %fd32, %fd48;
	fma.rn.f64 	%fd50, %fd45, %fd20, %fd49;
	mul.rn.f64 	%fd51, %fd38, %fd46;
	neg.f64 	%fd52, %fd51;
	fma.rn.f64 	%fd53, %fd38, %fd46, %fd52;
	fma.rn.f64 	%fd54, %fd38, %fd50, %fd53;
	fma.rn.f64 	%fd55, %fd40, %fd46, %fd54;
	add.f64 	%fd56, %fd51, %fd55;
	sub.f64 	%fd57, %fd51, %fd56;
	add.f64 	%fd58, %fd55, %fd57;
	add.f64 	%fd59, %fd20, %fd56;
	sub.f64 	%fd60, %fd20, %fd59;
	add.f64 	%fd61, %fd56, %fd60;
	add.f64 	%fd62, %fd58, %fd61;
	add.f64 	%fd63, %fd32, %fd62;
	add.f64 	%fd64, %fd59, %fd63;
	sub.f64 	%fd65, %fd59, %fd64;
	add.f64 	%fd66, %fd63, %fd65;
	xor.b32  	%r25, %r48, -2147483648;
	mov.b32 	%r26, 1127219200;
	mov.b64 	%fd67, {%r25, %r26};
	mov.b32 	%r27, -2147483648;
	mov.b64 	%fd68, {%r27, %r26};
	sub.f64 	%fd69, %fd67, %fd68;
	fma.rn.f64 	%fd70, %fd69, 0d3FE62E42FEFA39EF, %fd64;
	fma.rn.f64 	%fd71, %fd69, 0dBFE62E42FEFA39EF, %fd70;
	sub.f64 	%fd72, %fd71, %fd64;
	sub.f64 	%fd73, %fd66, %fd72;
	fma.rn.f64 	%fd74, %fd69, 0d3C7ABC9E3B39803F, %fd73;
	add.f64 	%fd75, %fd70, %fd74;
	sub.f64 	%fd76, %fd70, %fd75;
	add.f64 	%fd77, %fd74, %fd76;
	mov.f64 	%fd78, 0d4000000000000000;
	{
	.reg .b32 %temp; 
	mov.b64 	{%temp, %r28}, %fd78;
	}
	{
	.reg .b32 %temp; 
	mov.b64 	{%r29, %temp}, %fd78;
	}
	shl.b32 	%r30, %r28, 1;
	setp.gt.u32 	%p3, %r30, -33554433;
	and.b32  	%r31, %r28, -15728641;
	selp.b32 	%r32, %r31, %r28, %p3;
	mov.b64 	%fd79, {%r29, %r32};
	mul.rn.f64 	%fd80, %fd75, %fd79;
	neg.f64 	%fd81, %fd80;
	fma.rn.f64 	%fd82, %fd75, %fd79, %fd81;
	fma.rn.f64 	%fd83, %fd77, %fd79, %fd82;
	add.f64 	%fd4, %fd80, %fd83;
	sub.f64 	%fd84, %fd80, %fd4;
	add.f64 	%fd5, %fd83, %fd84;
	fma.rn.f64 	%fd85, %fd4, 0d3FF71547652B82FE, 0d4338000000000000;
	{
	.reg .b32 %temp; 
	mov.b64 	{%r13, %temp}, %fd85;
	}
	mov.f64 	%fd86, 0dC338000000000000;
	add.rn.f64 	%fd87, %fd85, %fd86;
	fma.rn.f64 	%fd88, %fd87, 0dBFE62E42FEFA39EF, %fd4;
	fma.rn.f64 	%fd89, %fd87, 0dBC7ABC9E3B39803F, %fd88;
	fma.rn.f64 	%fd90, %fd89, 0d3E5ADE1569CE2BDF, 0d3E928AF3FCA213EA;
	fma.rn.f64 	%fd91, %fd90, %fd89, 0d3EC71DEE62401315;
	fma.rn.f64 	%fd92, %fd91, %fd89, 0d3EFA01997C89EB71;
	fma.rn.f64 	%fd93, %fd92, %fd89, 0d3F2A01A014761F65;
	fma.rn.f64 	%fd94, %fd93, %fd89, 0d3F56C16C1852B7AF;
	fma.rn.f64 	%fd95, %fd94, %fd89, 0d3F81111111122322;
	fma.rn.f64 	%fd96, %fd95, %fd89, 0d3FA55555555502A1;
	fma.rn.f64 	%fd97, %fd96, %fd89, 0d3FC5555555555511;
	fma.rn.f64 	%fd98, %fd97, %fd89, 0d3FE000000000000B;
	fma.rn.f64 	%fd99, %fd98, %fd89, 0d3FF0000000000000;
	fma.rn.f64 	%fd100, %fd99, %fd89, 0d3FF0000000000000;
	{
	.reg .b32 %temp; 
	mov.b64 	{%r14, %temp}, %fd100;
	}
	{
	.reg .b32 %temp; 
	mov.b64 	{%temp, %r15}, %fd100;
	}
	shl.b32 	%r33, %r13, 20;
	add.s32 	%r34, %r33, %r15;
	mov.b64 	%fd108, {%r14, %r34};
	{
	.reg .b32 %temp; 
	mov.b64 	{%temp, %r35}, %fd4;
	}
	mov.b32 	%f2, %r35;
	abs.f32 	%f1, %f2;
	setp.lt.f32 	%p4, %f1, 0f4086232B;
	@%p4 bra 	$L__BB3_7;
	setp.lt.f64 	%p5, %fd4, 0d0000000000000000;
	add.f64 	%fd101, %fd4, 0d7FF0000000000000;
	selp.f64 	%fd108, 0d0000000000000000, %fd101, %p5;
	setp.geu.f32 	%p6, %f1, 0f40874800;
	@%p6 bra 	$L__BB3_7;
	shr.u32 	%r36, %r13, 31;
	add.s32 	%r37, %r13, %r36;
	shr.s32 	%r38, %r37, 1;
	shl.b32 	%r39, %r38, 20;
	add.s32 	%r40, %r15, %r39;
	mov.b64 	%fd102, {%r14, %r40};
	sub.s32 	%r41, %r13, %r38;
	shl.b32 	%r42, %r41, 20;
	add.s32 	%r43, %r42, 1072693248;
	mov.b32 	%r44, 0;
	mov.b64 	%fd103, {%r44, %r43};
	mul.f64 	%fd108, %fd103, %fd102;
$L__BB3_7:
	abs.f64 	%fd104, %fd108;
	setp.eq.f64 	%p7, %fd104, 0d7FF0000000000000;
	fma.rn.f64 	%fd105, %fd108, %fd5, %fd108;
	selp.f64 	%fd106, %fd108, %fd105, %p7;
	st.param.f64 	[func_retval0], %fd106;
	ret;

}


// ===== COMPILED SASS (sm_100) =====

	.target	sm_100

	.elftype	@"ET_EXEC"


//--------------------- .note.nv.tkinfo           --------------------------
	.section	.note.nv.tkinfo,"",@"SHT_NOTE"
	.sectionflags	@"SHF_NOTE_NV_TKINFO"
	.tkinfo
        /*0018*/ 	.word	0x00000002
        /*0030*/ 	.string	""
        /*0030*/ 	.string	"ptxas"
        /*0030*/ 	.string	"Cuda compilation tools, release 13.0, V13.0.88"
        /*0030*/ 	.string	"Build cuda_13.0.r13.0/compiler.36424714_0"
        /*0030*/ 	.string	"-arch sm_100 -m 64 "



//--------------------- .note.nv.cuinfo           --------------------------
	.section	.note.nv.cuinfo,"",@"SHT_NOTE"
	.sectionflags	@"SHF_NOTE_NV_CUINFO"
        /*0018*/ 	.short	0x0002
        /*001a*/ 	.short	0x0064
        /*001c*/ 	.short	0x0082
	.zero		2


//--------------------- .nv.info                  --------------------------
	.section	.nv.info,"",@"SHT_CUDA_INFO"
	.align	4


	//----- nvinfo : EIATTR_REGCOUNT
	.align		4
        /*0000*/ 	.byte	0x04, 0x2f
        /*0002*/ 	.short	(.L_1 - .L_0)
	.align		4
.L_0:
        /*0004*/ 	.word	index@(_Z12drawEdgeCUDAPiPPcS_iii)
        /*0008*/ 	.word	0x0000000a


	//----- nvinfo : EIATTR_FRAME_SIZE
	.align		4
.L_1:
        /*000c*/ 	.byte	0x04, 0x11
        /*000e*/ 	.short	(.L_3 - .L_2)
	.align		4
.L_2:
        /*0010*/ 	.word	index@(_Z12drawEdgeCUDAPiPPcS_iii)
        /*0014*/ 	.word	0x00000000


	//----- nvinfo : EIATTR_REGCOUNT
	.align		4
.L_3:
        /*0018*/ 	.byte	0x04, 0x2f
        /*001a*/ 	.short	(.L_5 - .L_4)
	.align		4
.L_4:
        /*001c*/ 	.word	index@(_Z14drawCircleCUDAPiPPcS_iiiii)
        /*0020*/ 	.word	0x00000020


	//----- nvinfo : EIATTR_FRAME_SIZE
	.align		4
.L_5:
        /*0024*/ 	.byte	0x04, 0x11
        /*0026*/ 	.short	(.L_7 - .L_6)
	.align		4
.L_6:
        /*0028*/ 	.word	index@($_Z14drawCircleCUDAPiPPcS_iiiii$__internal_accurate_pow)
        /*002c*/ 	.word	0x00000000


	//----- nvinfo : EIATTR_FRAME_SIZE
	.align		4
.L_7:
        /*0030*/ 	.byte	0x04, 0x11
        /*0032*/ 	.short	(.L_9 - .L_8)
	.align		4
.L_8:
        /*0034*/ 	.word	index@($__internal_1_$__cuda_sm20_sqrt_rn_f32_slowpath)
        /*0038*/ 	.word	0x00000000


	//----- nvinfo : EIATTR_FRAME_SIZE
	.align		4
.L_9:
        /*003c*/ 	.byte	0x04, 0x11
        /*003e*/ 	.short	(.L_11 - .L_10)
	.align		4
.L_10:
        /*0040*/ 	.word	index@(_Z14drawCircleCUDAPiPPcS_iiiii)
        /*0044*/ 	.word	0x00000000


	//----- nvinfo : EIATTR_REGCOUNT
	.align		4
.L_11:
        /*0048*/ 	.byte	0x04, 0x2f
        /*004a*/ 	.short	(.L_13 - .L_12)
	.align		4
.L_12:
        /*004c*/ 	.word	index@(_Z12drawLineCUDAPiPPcS_iiiiii)
        /*0050*/ 	.word	0x00000012


	//----- nvinfo : EIATTR_FRAME_SIZE
	.align		4
.L_13:
        /*0054*/ 	.byte	0x04, 0x11
        /*0056*/ 	.short	(.L_15 - .L_14)
	.align		4
.L_14:
        /*0058*/ 	.word	index@($__internal_0_$__cuda_sm3x_div_rn_noftz_f32_slowpath)
        /*005c*/ 	.word	0x00000000


	//----- nvinfo : EIATTR_FRAME_SIZE
	.align		4
.L_15:
        /*0060*/ 	.byte	0x04, 0x11
        /*0062*/ 	.short	(.L_17 - .L_16)
	.align		4
.L_16:
        /*0064*/ 	.word	index@(_Z12drawLineCUDAPiPPcS_iiiiii)
        /*0068*/ 	.word	0x00000000


	//----- nvinfo : EIATTR_MIN_STACK_SIZE
	.align		4
.L_17:
        /*006c*/ 	.byte	0x04, 0x12
        /*006e*/ 	.short	(.L_19 - .L_18)
	.align		4
.L_18:
        /*0070*/ 	.word	index@(_Z12drawLineCUDAPiPPcS_iiiiii)
        /*0074*/ 	.word	0x00000000


	//----- nvinfo : EIATTR_MIN_STACK_SIZE
	.align		4
.L_19:
        /*0078*/ 	.byte	0x04, 0x12
        /*007a*/ 	.short	(.L_21 - .L_20)
	.align		4
.L_20:
        /*007c*/ 	.word	index@(_Z14drawCircleCUDAPiPPcS_iiiii)
        /*0080*/ 	.word	0x00000000


	//----- nvinfo : EIATTR_MIN_STACK_SIZE
	.align		4
.L_21:
        /*0084*/ 	.byte	0x04, 0x12
        /*0086*/ 	.short	(.L_23 - .L_22)
	.align		4
.L_22:
        /*0088*/ 	.word	index@(_Z12drawEdgeCUDAPiPPcS_iii)
        /*008c*/ 	.word	0x00000000
.L_23:


//--------------------- .nv.compat                --------------------------
	.section	.nv.compat,"",@"SHT_CUDA_COMPAT_INFO"
	.align	4
        /*0000*/ 	.byte	0x02, 0x09, 0x00, 0x00, 0x02, 0x02, 0x01, 0x00, 0x02, 0x05, 0x05, 0x00, 0x03, 0x07, 0x01, 0x01
        /*0010*/ 	.byte	0x02, 0x03, 0x00, 0x00, 0x02, 0x06, 0x01, 0x00, 0x04, 0x0b, 0x08, 0x00, 0x01, 0x00, 0x00, 0x00
        /*0020*/ 	.byte	0x00, 0x00, 0x00, 0x00


//--------------------- .nv.info._Z12drawLineCUDAPiPPcS_iiiiii --------------------------
	.section	.nv.info._Z12drawLineCUDAPiPPcS_iiiiii,"",@"SHT_CUDA_INFO"
	.sectionflags	@""
	.align	4


	//----- nvinfo : EIATTR_CUDA_API_VERSION
	.align		4
        /*0000*/ 	.byte	0x04, 0x37
        /*0002*/ 	.short	(.L_25 - .L_24)
.L_24:
        /*0004*/ 	.word	0x00000082


	//----- nvinfo : EIATTR_KPARAM_INFO
	.align		4
.L_25:
        /*0008*/ 	.byte	0x04, 0x17
        /*000a*/ 	.short	(.L_27 - .L_26)
.L_26:
        /*000c*/ 	.word	0x00000000
        /*0010*/ 	.short	0x0008
        /*0012*/ 	.short	0x002c
        /*0014*/ 	.byte	0x00, 0xf0, 0x11, 0x00


	//----- nvinfo : EIATTR_KPARAM_INFO
	.align		4
.L_27:
        /*0018*/ 	.byte	0x04, 0x17
        /*001a*/ 	.short	(.L_29 - .L_28)
.L_28:
        /*001c*/ 	.word	0x00000000
        /*0020*/ 	.short	0x0007
        /*0022*/ 	.short	0x0028
        /*0024*/ 	.byte	0x00, 0xf0, 0x11, 0x00


	//----- nvinfo : EIATTR_KPARAM_INFO
	.align		4
.L_29:
        /*0028*/ 	.byte	0x04, 0x17
        /*002a*/ 	.short	(.L_31 - .L_30)
.L_30:
        /*002c*/ 	.word	0x00000000
        /*0030*/ 	.short	0x0006
        /*0032*/ 	.short	0x0024
        /*0034*/ 	.byte	0x00, 0xf0, 0x11, 0x00


	//----- nvinfo : EIATTR_KPARAM_INFO
	.align		4
.L_31:
        /*0038*/ 	.byte	0x04, 0x17
        /*003a*/ 	.short	(.L_33 - .L_32)
.L_32:
        /*003c*/ 	.word	0x00000000
        /*0040*/ 	.short	0x0005
        /*0042*/ 	.short	0x0020
        /*0044*/ 	.byte	0x00, 0xf0, 0x11, 0x00


	//----- nvinfo : EIATTR_KPARAM_INFO
	.align		4
.L_33:
        /*0048*/ 	.byte	0x04, 0x17
        /*004a*/ 	.short	(.L_35 - .L_34)
.L_34:
        /*004c*/ 	.word	0x00000000
        /*0050*/ 	.short	0x0004
        /*0052*/ 	.short	0x001c
        /*0054*/ 	.byte	0x00, 0xf0, 0x11, 0x00


	//----- nvinfo : EIATTR_KPARAM_INFO
	.align		4
.L_35:
        /*0058*/ 	.byte	0x04, 0x17
        /*005a*/ 	.short	(.L_37 - .L_36)
.L_36:
        /*005c*/ 	.word	0x00000000
        /*0060*/ 	.short	0x0003
        /*0062*/ 	.short	0x0018
        /*0064*/ 	.byte	0x00, 0xf0, 0x11, 0x00


	//----- nvinfo : EIATTR_KPARAM_INFO
	.align		4
.L_37:
        /*0068*/ 	.byte	0x04, 0x17
        /*006a*/ 	.short	(.L_39 - .L_38)
.L_38:
        /*006c*/ 	.word	0x00000000
        /*0070*/ 	.short	0x0002
        /*0072*/ 	.short	0x0010
        /*0074*/ 	.byte	0x00, 0xf5, 0x21, 0x00


	//----- nvinfo : EIATTR_KPARAM_INFO
	.align		4
.L_39:
        /*0078*/ 	.byte	0x04, 0x17
        /*007a*/ 	.short	(.L_41 - .L_40)
.L_40:
        /*007c*/ 	.word	0x00000000
        /*0080*/ 	.short	0x0001
        /*0082*/ 	.short	0x0008
        /*0084*/ 	.byte	0x00, 0xf5, 0x21, 0x00


	//----- nvinfo : EIATTR_KPARAM_INFO
	.align		4
.L_41:
        /*0088*/ 	.byte	0x04, 0x17
        /*008a*/ 	.short	(.L_43 - .L_42)
.L_42:
        /*008c*/ 	.word	0x00000000
        /*0090*/ 	.short	0x0000
        /*0092*/ 	.short	0x0000
        /*0094*/ 	.byte	0x00, 0xf5, 0x21, 0x00


	//----- nvinfo : EIATTR_SPARSE_MMA_MASK
	.align		4
.L_43:
        /*0098*/ 	.byte	0x03, 0x50
        /*009a*/ 	.short	0x0000


	//----- nvinfo : EIATTR_MAXREG_COUNT
	.align		4
        /*009c*/ 	.byte	0x03, 0x1b
        /*009e*/ 	.short	0x00ff


	//----- nvinfo : EIATTR_MERCURY_ISA_VERSION
	.align		4
        /*00a0*/ 	.byte	0x03, 0x5f
        /*00a2*/ 	.short	0x0101


	//----- nvinfo : EIATTR_VRC_CTA_INIT_COUNT
	.align		4
        /*00a4*/ 	.byte	0x02, 0x4a
	.zero		1
	.zero		1


	//----- nvinfo : EIATTR_EXIT_INSTR_OFFSETS
	.align		4
        /*00a8*/ 	.byte	0x04, 0x1c
        /*00aa*/ 	.short	(.L_45 - .L_44)


	//   ....[0]....
.L_44:
        /*00ac*/ 	.word	0x00000290


	//   ....[1]....
        /*00b0*/ 	.word	0x000002d0


	//   ....[2]....
        /*00b4*/ 	.word	0x00000440


	//   ....[3]....
        /*00b8*/ 	.word	0x00000480


	//----- nvinfo : EIATTR_CRS_STACK_SIZE
	.align		4
.L_45:
        /*00bc*/ 	.byte	0x04, 0x1e
        /*00be*/ 	.short	(.L_47 - .L_46)
.L_46:
        /*00c0*/ 	.word	0x00000000


	//----- nvinfo : EIATTR_CBANK_PARAM_SIZE
	.align		4
.L_47:
        /*00c4*/ 	.byte	0x03, 0x19
        /*00c6*/ 	.short	0x0030


	//----- nvinfo : EIATTR_PARAM_CBANK
	.align		4
        /*00c8*/ 	.byte	0x04, 0x0a
        /*00ca*/ 	.short	(.L_49 - .L_48)
	.align		4
.L_48:
        /*00cc*/ 	.word	index@(.nv.constant0._Z12drawLineCUDAPiPPcS_iiiiii)
        /*00d0*/ 	.short	0x0380
        /*00d2*/ 	.short	0x0030


	//----- nvinfo : EIATTR_SW_WAR
	.align		4
.L_49:
        /*00d4*/ 	.byte	0x04, 0x36
        /*00d6*/ 	.short	(.L_51 - .L_50)
.L_50:
        /*00d8*/ 	.word	0x00000008
.L_51:


//--------------------- .nv.info._Z14drawCircleCUDAPiPPcS_iiiii --------------------------
	.section	.nv.info._Z14drawCircleCUDAPiPPcS_iiiii,"",@"SHT_CUDA_INFO"
	.sectionflags	@""
	.align	4


	//----- nvinfo : EIATTR_CUDA_API_VERSION
	.align		4
        /*0000*/ 	.byte	0x04, 0x37
        /*0002*/ 	.short	(.L_53 - .L_52)
.L_52:
        /*0004*/ 	.word	0x00000082


	//----- nvinfo : EIATTR_KPARAM_INFO
	.align		4
.L_53:
        /*0008*/ 	.byte	0x04, 0x17
        /*000a*/ 	.short	(.L_55 - .L_54)
.L_54:
        /*000c*/ 	.word	0x00000000
        /*0010*/ 	.short	0x0007
        /*0012*/ 	.short	0x0028
        /*0014*/ 	.byte	0x00, 0xf0, 0x11, 0x00


	//----- nvinfo : EIATTR_KPARAM_INFO
	.align		4
.L_55:
        /*0018*/ 	.byte	0x04, 0x17
        /*001a*/ 	.short	(.L_57 - .L_56)
.L_56:
        /*001c*/ 	.word	0x00000000
        /*0020*/ 	.short	0x0006
        /*0022*/ 	.short	0x0024
        /*0024*/ 	.byte	0x00, 0xf0, 0x11, 0x00


	//----- nvinfo : EIATTR_KPARAM_INFO
	.align		4
.L_57:
        /*0028*/ 	.byte	0x04, 0x17
        /*002a*/ 	.short	(.L_59 - .L_58)
.L_58:
        /*002c*/ 	.word	0x00000000
        /*0030*/ 	.short	0x0005
        /*0032*/ 	.short	0x0020
        /*0034*/ 	.byte	0x00, 0xf0, 0x11, 0x00


	//----- nvinfo : EIATTR_KPARAM_INFO
	.align		4
.L_59:
        /*0038*/ 	.byte	0x04, 0x17
        /*003a*/ 	.short	(.L_61 - .L_60)
.L_60:
        /*003c*/ 	.word	0x00000000
        /*0040*/ 	.short	0x0004
        /*0042*/ 	.short	0x001c
        /*0044*/ 	.byte	0x00, 0xf0, 0x11, 0x00


	//----- nvinfo : EIATTR_KPARAM_INFO
	.align		4
.L_61:
        /*0048*/ 	.byte	0x04, 0x17
        /*004a*/ 	.short	(.L_63 - .L_62)
.L_62:
        /*004c*/ 	.word	0x00000000
        /*0050*/ 	.short	0x0003
        /*0052*/ 	.short	0x0018
        /*0054*/ 	.byte	0x00, 0xf0, 0x11, 0x00


	//----- nvinfo : EIATTR_KPARAM_INFO
	.align		4
.L_63:
        /*0058*/ 	.byte	0x04, 0x17
        /*005a*/ 	.short	(.L_65 - .L_64)
.L_64:
        /*005c*/ 	.word	0x00000000
        /*0060*/ 	.short	0x0002
        /*0062*/ 	.short	0x0010
        /*0064*/ 	.byte	0x00, 0xf5, 0x21, 0x00


	//----- nvinfo : EIATTR_KPARAM_INFO
	.align		4
.L_65:
        /*0068*/ 	.byte	0x04, 0x17
        /*006a*/ 	.short	(.L_67 - .L_66)
.L_66:
        /*006c*/ 	.word	0x00000000
        /*0070*/ 	.short	0x0001
        /*0072*/ 	.short	0x0008
        /*0074*/ 	.byte	0x00, 0xf5, 0x21, 0x00


	//----- nvinfo : EIATTR_KPARAM_INFO
	.align		4
.L_67:
        /*0078*/ 	.byte	0x04, 0x17
        /*007a*/ 	.short	(.L_69 - .L_68)
.L_68:
        /*007c*/ 	.word	0x00000000
        /*0080*/ 	.short	0x0000
        /*0082*/ 	.short	0x0000
        /*0084*/ 	.byte	0x00, 0xf5, 0x21, 0x00


	//----- nvinfo : EIATTR_SPARSE_MMA_MASK
	.align		4
.L_69:
        /*0088*/ 	.byte	0x03, 0x50
        /*008a*/ 	.short	0x0000


	//----- nvinfo : EIATTR_MAXREG_COUNT
	.align		4
        /*008c*/ 	.byte	0x03, 0x1b
        /*008e*/ 	.short	0x00ff


	//----- nvinfo : EIATTR_MERCURY_ISA_VERSION
	.align		4
        /*0090*/ 	.byte	0x03, 0x5f
        /*0092*/ 	.short	0x0101


	//----- nvinfo : EIATTR_VRC_CTA_INIT_COUNT
	.align		4
        /*0094*/ 	.byte	0x02, 0x4a
	.zero		1
	.zero		1


	//----- nvinfo : EIATTR_EXIT_INSTR_OFFSETS
	.align		4
        /*0098*/ 	.byte	0x04, 0x1c
        /*009a*/ 	.short	(.L_71 - .L_70)


	//   ....[0]....
.L_70:
        /*009c*/ 	.word	0x00000500


	//   ....[1]....
        /*00a0*/ 	.word	0x00000550


	//----- nvinfo : EIATTR_CRS_STACK_SIZE
	.align		4
.L_71:
        /*00a4*/ 	.byte	0x04, 0x1e
        /*00a6*/ 	.short	(.L_73 - .L_72)
.L_72:
        /*00a8*/ 	.word	0x00000000


	//----- nvinfo : EIATTR_CBANK_PARAM_SIZE
	.align		4
.L_73:
        /*00ac*/ 	.byte	0x03, 0x19
        /*00ae*/ 	.short	0x002c


	//----- nvinfo : EIATTR_PARAM_CBANK
	.align		4
        /*00b0*/ 	.byte	0x04, 0x0a
        /*00b2*/ 	.short	(.L_75 - .L_74)
	.align		4
.L_74:
        /*00b4*/ 	.word	index@(.nv.constant0._Z14drawCircleCUDAPiPPcS_iiiii)
        /*00b8*/ 	.short	0x0380
        /*00ba*/ 	.short	0x002c


	//----- nvinfo : EIATTR_SW_WAR
	.align		4
.L_75:
        /*00bc*/ 	.byte	0x04, 0x36
        /*00be*/ 	.short	(.L_77 - .L_76)
.L_76:
        /*00c0*/ 	.word	0x00000008
.L_77:


//--------------------- .nv.info._Z12drawEdgeCUDAPiPPcS_iii --------------------------
	.section	.nv.info._Z12drawEdgeCUDAPiPPcS_iii,"",@"SHT_CUDA_INFO"
	.sectionflags	@""
	.align	4


	//----- nvinfo : EIATTR_CUDA_API_VERSION
	.align		4
        /*0000*/ 	.byte	0x04, 0x37
        /*0002*/ 	.short	(.L_79 - .L_78)
.L_78:
        /*0004*/ 	.word	0x00000082


	//----- nvinfo : EIATTR_KPARAM_INFO
	.align		4
.L_79:
        /*0008*/ 	.byte	0x04, 0x17
        /*000a*/ 	.short	(.L_81 - .L_80)
.L_80:
        /*000c*/ 	.word	0x00000000
        /*0010*/ 	.short	0x0005
        /*0012*/ 	.short	0x0020
        /*0014*/ 	.byte	0x00, 0xf0, 0x11, 0x00


	//----- nvinfo : EIATTR_KPARAM_INFO
	.align		4
.L_81:
        /*0018*/ 	.byte	0x04, 0x17
        /*001a*/ 	.short	(.L_83 - .L_82)
.L_82:
        /*001c*/ 	.word	0x00000000
        /*0020*/ 	.short	0x0004
        /*0022*/ 	.short	0x001c
        /*0024*/ 	.byte	0x00, 0xf0, 0x11, 0x00


	//----- nvinfo : EIATTR_KPARAM_INFO
	.align		4
.L_83:
        /*0028*/ 	.byte	0x04, 0x17
        /*002a*/ 	.short	(.L_85 - .L_84)
.L_84:
        /*002c*/ 	.word	0x00000000
        /*0030*/ 	.short	0x0003
        /*0032*/ 	.short	0x0018
        /*0034*/ 	.byte	0x00, 0xf0, 0x11, 0x00


	//----- nvinfo : EIATTR_KPARAM_INFO
	.align		4
.L_85:
        /*0038*/ 	.byte	0x04, 0x17
        /*003a*/ 	.short	(.L_87 - .L_86)
.L_86:
        /*003c*/ 	.word	0x00000000
        /*0040*/ 	.short	0x0002
        /*0042*/ 	.short	0x0010
        /*0044*/ 	.byte	0x00, 0xf5, 0x21, 0x00


	//----- nvinfo : EIATTR_KPARAM_INFO
	.align		4
.L_87:
        /*0048*/ 	.byte	0x04, 0x17
        /*004a*/ 	.short	(.L_89 - .L_88)
.L_88:
        /*004c*/ 	.word	0x00000000
        /*0050*/ 	.short	0x0001
        /*0052*/ 	.short	0x0008
        /*0054*/ 	.byte	0x00, 0xf5, 0x21, 0x00


	//----- nvinfo : EIATTR_KPARAM_INFO
	.align		4
.L_89:
        /*0058*/ 	.byte	0x04, 0x17
        /*005a*/ 	.short	(.L_91 - .L_90)
.L_90:
        /*005c*/ 	.word	0x00000000
        /*0060*/ 	.short	0x0000
        /*0062*/ 	.short	0x0000
        /*0064*/ 	.byte	0x00, 0xf5, 0x21, 0x00


	//----- nvinfo : EIATTR_SPARSE_MMA_MASK
	.align		4
.L_91:
        /*0068*/ 	.byte	0x03, 0x50
        /*006a*/ 	.short	0x0000


	//----- nvinfo : EIATTR_MAXREG_COUNT
	.align		4
        /*006c*/ 	.byte	0x03, 0x1b
        /*006e*/ 	.short	0x00ff


	//----- nvinfo : EIATTR_MERCURY_ISA_VERSION
	.align		4
        /*0070*/ 	.byte	0x03, 0x5f
        /*0072*/ 	.short	0x0101


	//----- nvinfo : EIATTR_VRC_CTA_INIT_COUNT
	.align		4
        /*0074*/ 	.byte	0x02, 0x4a
	.zero		1
	.zero		1


	//----- nvinfo : EIATTR_EXIT_INSTR_OFFSETS
	.align		4
        /*0078*/ 	.byte	0x04, 0x1c
        /*007a*/ 	.short	(.L_93 - .L_92)


	//   ....[0]....
.L_92:
        /*007c*/ 	.word	0x000001c0


	//   ....[1]....
        /*0080*/ 	.word	0x00000230


	//   ....[2]....
        /*0084*/ 	.word	0x00000280


	//----- nvinfo : EIATTR_CRS_STACK_SIZE
	.align		4
.L_93:
        /*0088*/ 	.byte	0x04, 0x1e
        /*008a*/ 	.short	(.L_95 - .L_94)
.L_94:
        /*008c*/ 	.word	0x00000000


	//----- nvinfo : EIATTR_CBANK_PARAM_SIZE
	.align		4
.L_95:
        /*0090*/ 	.byte	0x03, 0x19
        /*0092*/ 	.short	0x0024


	//----- nvinfo : EIATTR_PARAM_CBANK
	.align		4
        /*0094*/ 	.byte	0x04, 0x0a
        /*0096*/ 	.short	(.L_97 - .L_96)
	.align		4
.L_96:
        /*0098*/ 	.word	index@(.nv.constant0._Z12drawEdgeCUDAPiPPcS_iii)
        /*009c*/ 	.short	0x0380
        /*009e*/ 	.short	0x0024


	//----- nvinfo : EIATTR_SW_WAR
	.align		4
.L_97:
        /*00a0*/ 	.byte	0x04, 0x36
        /*00a2*/ 	.short	(.L_99 - .L_98)
.L_98:
        /*00a4*/ 	.word	0x00000008
.L_99:


//--------------------- .nv.callgraph             --------------------------
	.section	.nv.callgraph,"",@"SHT_CUDA_CALLGRAPH"
	.align	4
	.sectionentsize	8
	.align		4
        /*0000*/ 	.word	0x00000000
	.align		4
        /*0004*/ 	.word	0xffffffff
	.align		4
        /*0008*/ 	.word	0x00000000
	.align		4
        /*000c*/ 	.word	0xfffffffe
	.align		4
        /*0010*/ 	.word	0x00000000
	.align		4
        /*0014*/ 	.word	0xfffffffd
	.align		4
        /*0018*/ 	.word	0x00000000
	.align		4
        /*001c*/ 	.word	0xfffffffc


//--------------------- .text._Z12drawLineCUDAPiPPcS_iiiiii --------------------------
	.section	.text._Z12drawLineCUDAPiPPcS_iiiiii,"ax",@progbits
	.align	128
        .global         _Z12drawLineCUDAPiPPcS_iiiiii
        .type           _Z12drawLineCUDAPiPPcS_iiiiii,@function
        .size           _Z12drawLineCUDAPiPPcS_iiiiii,(.L_x_25 - _Z12drawLineCUDAPiPPcS_iiiiii)
        .other          _Z12drawLineCUDAPiPPcS_iiiiii,@"STO_CUDA_ENTRY STV_DEFAULT"
_Z12drawLineCUDAPiPPcS_iiiiii:
.text._Z12drawLineCUDAPiPPcS_iiiiii:
[----:B------:R-:W-:Y:S01]  /*0000*/  LDC R1, c[0x0][0x37c] ;  /* 0x0000df00ff017b82 */ /* 0x000fe20000000800 */
[----:B------:R-:W0:Y:S01]  /*0010*/  LDCU.128 UR8, c[0x0][0x3a0] ;  /* 0x00007400ff0877ac */ /* 0x000e220008000c00 */
[----:B------:R-:W1:Y:S06]  /*0020*/  S2R R11, SR_TID.Y ;  /* 0x00000000000b7919 */ /* 0x000e6c0000002200 */
[----:B------:R-:W-:Y:S01]  /*0030*/  S2UR UR6, SR_CTAID.X ;  /* 0x00000000000679c3 */ /* 0x000fe20000002500 */
[----:B------:R-:W2:Y:S01]  /*0040*/  LDCU UR5, c[0x0][0x370] ;  /* 0x00006e00ff0577ac */ /* 0x000ea20008000800 */
[----:B------:R-:W3:Y:S06]  /*0050*/  S2R R10, SR_TID.X ;  /* 0x00000000000a7919 */ /* 0x000eec0000002100 */
[----:B------:R-:W2:Y:S01]  /*0060*/  S2UR UR7, SR_CTAID.Y ;  /* 0x00000000000779c3 */ /* 0x000ea20000002600 */
[----:B0-----:R-:W-:-:S07]  /*0070*/  UIADD3 UR4, UPT, UPT, UR11, -UR9, URZ ;  /* 0x800000090b047290 */ /* 0x001fce000fffe0ff */
[----:B------:R-:W3:Y:S01]  /*0080*/  LDC R9, c[0x0][0x360] ;  /* 0x0000d800ff097b82 */ /* 0x000ee20000000800 */
[----:B------:R-:W-:Y:S01]  /*0090*/  I2FP.F32.S32 R3, UR4 ;  /* 0x0000000400037c45 */ /* 0x000fe20008201400 */
[----:B------:R-:W-:-:S06]  /*00a0*/  UIADD3 UR4, UPT, UPT, UR10, -UR8, URZ ;  /* 0x800000080a047290 */ /* 0x000fcc000fffe0ff */
[----:B------:R-:W1:Y:S01]  /*00b0*/  LDC R4, c[0x0][0x364] ;  /* 0x0000d900ff047b82 */ /* 0x000e620000000800 */
[----:B------:R-:W0:Y:S01]  /*00c0*/  MUFU.RCP R2, R3 ;  /* 0x0000000300027308 */ /* 0x000e220000001000 */
[----:B------:R-:W-:Y:S01]  /*00d0*/  I2FP.F32.S32 R0, UR4 ;  /* 0x0000000400007c45 */ /* 0x000fe20008201400 */
[----:B--2---:R-:W-:-:S06]  /*00e0*/  UIMAD UR4, UR7, UR5, UR6 ;  /* 0x00000005070472a4 */ /* 0x004fcc000f8e0206 */
[----:B------:R-:W2:Y:S01]  /*00f0*/  FCHK P0, R0, R3 ;  /* 0x0000000300007302 */ /* 0x000ea20000000000 */
[----:B0-----:R-:W-:-:S04]  /*0100*/  FFMA R5, -R3, R2, 1 ;  /* 0x3f80000003057423 */ /* 0x001fc80000000102 */
[----:B------:R-:W-:Y:S01]  /*0110*/  FFMA R7, R2, R5, R2 ;  /* 0x0000000502077223 */ /* 0x000fe20000000002 */
[----:B-1----:R-:W-:-:S03]  /*0120*/  IMAD R2, R4, UR4, R11 ;  /* 0x0000000404027c24 */ /* 0x002fc6000f8e020b */
[----:B------:R-:W-:Y:S01]  /*0130*/  FFMA R6, R0, R7, RZ ;  /* 0x0000000700067223 */ /* 0x000fe200000000ff */
[----:B------:R-:W-:Y:S02]  /*0140*/  IMAD R5, R4, UR7, R11 ;  /* 0x0000000704057c24 */ /* 0x000fe4000f8e020b */
[----:B---3--:R-:W-:Y:S02]  /*0150*/  IMAD R4, R9, UR6, R10 ;  /* 0x0000000609047c24 */ /* 0x008fe4000f8e020a */
[----:B------:R-:W-:Y:S01]  /*0160*/  FFMA R8, -R3, R6, R0 ;  /* 0x0000000603087223 */ /* 0x000fe20000000100 */
[----:B------:R-:W-:-:S03]  /*0170*/  IMAD R2, R2, R9, R10 ;  /* 0x0000000902027224 */ /* 0x000fc600078e020a */
[----:B------:R-:W-:Y:S01]  /*0180*/  FFMA R6, R7, R8, R6 ;  /* 0x0000000807067223 */ /* 0x000fe20000000006 */
[----:B--2---:R-:W-:Y:S06]  /*0190*/  @!P0 BRA `(.L_x_0) ;  /* 0x00000000000c8947 */ /* 0x004fec0003800000 */
[----:B------:R-:W-:-:S07]  /*01a0*/  MOV R6, 0x1c0 ;  /* 0x000001c000067802 */ /* 0x000fce0000000f00 */
[----:B------:R-:W-:Y:S05]  /*01b0*/  CALL.REL.NOINC `($__internal_0_$__cuda_sm3x_div_rn_noftz_f32_slowpath) ;  /* 0x0000000000b47944 */ /* 0x000fea0003c00000 */
[----:B------:R-:W-:-:S07]  /*01c0*/  IMAD.MOV.U32 R6, RZ, RZ, R0 ;  /* 0x000000ffff067224 */ /* 0x000fce00078e0000 */
.L_x_0:
[----:B------:R-:W-:Y:S01]  /*01d0*/  FSETP.NEU.AND P0, PT, |R6|, +INF , PT ;  /* 0x7f8000000600780b */ /* 0x000fe20003f0d200 */
[----:B------:R-:W0:-:S12]  /*01e0*/  LDCU.64 UR10, c[0x0][0x358] ;  /* 0x00006b00ff0a77ac */ /* 0x000e180008000a00 */
[----:B------:R-:W-:Y:S05]  /*01f0*/  @P0 BRA `(.L_x_1) ;  /* 0x0000000000380947 */ /* 0x000fea0003800000 */
[----:B------:R-:W1:Y:S01]  /*0200*/  LDCU UR6, c[0x0][0x3a8] ;  /* 0x00007500ff0677ac */ /* 0x000e620008000800 */
[----:B------:R-:W1:Y:S02]  /*0210*/  LDCU.64 UR4, c[0x0][0x3a0] ;  /* 0x00007400ff0477ac */ /* 0x000e640008000a00 */
[----:B-1----:R-:W-:Y:S02]  /*0220*/  UISETP.LT.AND UP1, UPT, UR6, UR4, UPT ;  /* 0x000000040600728c */ /* 0x002fe4000bf21270 */
[----:B------:R-:W-:Y:S02]  /*0230*/  UISETP.LT.AND UP0, UPT, UR6, UR4, UPT ;  /* 0x000000040600728c */ /* 0x000fe4000bf01270 */
[----:B------:R-:W-:Y:S02]  /*0240*/  USEL UR7, UR6, UR4, !UP1 ;  /* 0x0000000406077287 */ /* 0x000fe4000c800000 */
[----:B------:R-:W-:-:S04]  /*0250*/  USEL UR4, UR6, UR4, UP0 ;  /* 0x0000000406047287 */ /* 0x000fc80008000000 */
[----:B------:R-:W-:-:S04]  /*0260*/  ISETP.GT.AND P0, PT, R5, UR7, PT ;  /* 0x0000000705007c0c */ /* 0x000fc8000bf04270 */
[----:B------:R-:W-:-:S04]  /*0270*/  ISETP.LT.OR P0, PT, R5, UR4, P0 ;  /* 0x0000000405007c0c */ /* 0x000fc80008701670 */
[----:B------:R-:W-:-:S13]  /*0280*/  ISETP.NE.OR P0, PT, R4, UR5, P0 ;  /* 0x0000000504007c0c */ /* 0x000fda0008705670 */
[----:B0-----:R-:W-:Y:S05]  /*0290*/  @P0 EXIT ;  /* 0x000000000000094d */ /* 0x001fea0003800000 */
[----:B------:R-:W0:Y:S02]  /*02a0*/  LDC.64 R4, c[0x0][0x390] ;  /* 0x0000e400ff047b82 */ /* 0x000e240000000a00 */
[----:B0-----:R-:W-:-:S05]  /*02b0*/  IMAD.WIDE R2, R2, 0x4, R4 ;  /* 0x0000000402027825 */ /* 0x001fca00078e0204 */
[----:B------:R-:W-:Y:S01]  /*02c0*/  STG.E desc[UR10][R2.64], RZ ;  /* 0x000000ff02007986 */ /* 0x000fe2000c10190a */
[----:B------:R-:W-:Y:S05]  /*02d0*/  EXIT ;  /* 0x000000000000794d */ /* 0x000fea0003800000 */
.L_x_1:
[----:B------:R-:W1:Y:S01]  /*02e0*/  LDCU.128 UR4, c[0x0][0x3a0] ;  /* 0x00007400ff0477ac */ /* 0x000e620008000c00 */
[----:B------:R-:W-:Y:S02]  /*02f0*/  I2FP.F32.S32 R3, R4 ;  /* 0x0000000400037245 */ /* 0x000fe40000201400 */
[----:B-1----:R-:W-:Y:S01]  /*0300*/  I2FP.F32.S32 R7, UR5 ;  /* 0x0000000500077c45 */ /* 0x002fe20008201400 */
[----:B------:R-:W-:Y:S01]  /*0310*/  UISETP.LT.AND UP0, UPT, UR7, UR5, UPT ;  /* 0x000000050700728c */ /* 0x000fe2000bf01270 */
[----:B------:R-:W-:Y:S01]  /*0320*/  I2FP.F32.S32 R0, UR4 ;  /* 0x0000000400007c45 */ /* 0x000fe20008201400 */
[----:B------:R-:W-:Y:S02]  /*0330*/  UISETP.LT.AND UP3, UPT, UR6, UR4, UPT ;  /* 0x000000040600728c */ /* 0x000fe4000bf61270 */
[----:B------:R-:W-:Y:S02]  /*0340*/  UISETP.LT.AND UP2, UPT, UR6, UR4, UPT ;  /* 0x000000040600728c */ /* 0x000fe4000bf41270 */
[----:B------:R-:W-:Y:S01]  /*0350*/  FFMA R8, R7, -R6, R0 ;  /* 0x8000000607087223 */ /* 0x000fe20000000000 */
[----:B------:R-:W-:Y:S01]  /*0360*/  I2FP.F32.U32 R0, R5 ;  /* 0x0000000500007245 */ /* 0x000fe20000201000 */
[----:B------:R-:W-:-:S02]  /*0370*/  UISETP.LT.AND UP1, UPT, UR7, UR5, UPT ;  /* 0x000000050700728c */ /* 0x000fc4000bf21270 */
[----:B------:R-:W-:Y:S01]  /*0380*/  FFMA R3, R3, R6, R8 ;  /* 0x0000000603037223 */ /* 0x000fe20000000008 */
[----:B------:R-:W-:Y:S02]  /*0390*/  USEL UR9, UR6, UR4, UP3 ;  /* 0x0000000406097287 */ /* 0x000fe40009800000 */
[----:B------:R-:W-:Y:S01]  /*03a0*/  USEL UR8, UR7, UR5, !UP0 ;  /* 0x0000000507087287 */ /* 0x000fe2000c000000 */
[----:B------:R-:W-:Y:S01]  /*03b0*/  FADD R0, R0, -R3 ;  /* 0x8000000300007221 */ /* 0x000fe20000000000 */
[----:B------:R-:W-:Y:S02]  /*03c0*/  USEL UR6, UR6, UR4, !UP2 ;  /* 0x0000000406067287 */ /* 0x000fe4000d000000 */
[----:B------:R-:W-:Y:S01]  /*03d0*/  USEL UR4, UR7, UR5, UP1 ;  /* 0x0000000507047287 */ /* 0x000fe20008800000 */
[----:B------:R-:W-:Y:S02]  /*03e0*/  ISETP.GE.AND P1, PT, R5, UR9, PT ;  /* 0x0000000905007c0c */ /* 0x000fe4000bf26270 */
[----:B------:R-:W-:-:S02]  /*03f0*/  FSETP.GTU.AND P0, PT, |R0|, 1, PT ;  /* 0x3f8000000000780b */ /* 0x000fc40003f0c200 */
[----:B------:R-:W-:Y:S02]  /*0400*/  ISETP.GT.OR P1, PT, R5, UR6, !P1 ;  /* 0x0000000605007c0c */ /* 0x000fe4000cf24670 */
[----:B------:R-:W-:-:S04]  /*0410*/  ISETP.GT.OR P0, PT, R4, UR8, P0 ;  /* 0x0000000804007c0c */ /* 0x000fc80008704670 */
[----:B------:R-:W-:-:S04]  /*0420*/  ISETP.LT.OR P0, PT, R4, UR4, P0 ;  /* 0x0000000404007c0c */ /* 0x000fc80008701670 */
[----:B------:R-:W-:-:S13]  /*0430*/  PLOP3.LUT P0, PT, P0, P1, PT, 0xf8, 0x8f ;  /* 0x00000000008f781c */ /* 0x000fda0000703f70 */
[----:B0-----:R-:W-:Y:S05]  /*0440*/  @P0 EXIT ;  /* 0x000000000000094d */ /* 0x001fea0003800000 */
[----:B------:R-:W0:Y:S02]  /*0450*/  LDC.64 R4, c[0x0][0x390] ;  /* 0x0000e400ff047b82 */ /* 0x000e240000000a00 */
[----:B0-----:R-:W-:-:S05]  /*0460*/  IMAD.WIDE R4, R2, 0x4, R4 ;  /* 0x0000000402047825 */ /* 0x001fca00078e0204 */
[----:B------:R-:W-:Y:S01]  /*0470*/  STG.E desc[UR10][R4.64], RZ ;  /* 0x000000ff04007986 */ /* 0x000fe2000c10190a */
[----:B------:R-:W-:Y:S05]  /*0480*/  EXIT ;  /* 0x000000000000794d */ /* 0x000fea0003800000 */
        .weak           $__internal_0_$__cuda_sm3x_div_rn_noftz_f32_slowpath
        .type           $__internal_0_$__cuda_sm3x_div_rn_noftz_f32_slowpath,@function
        .size           $__internal_0_$__cuda_sm3x_div_rn_noftz_f32_slowpath,(.L_x_25 - $__internal_0_$__cuda_sm3x_div_rn_noftz_f32_slowpath)
$__internal_0_$__cuda_sm3x_div_rn_noftz_f32_slowpath:
[--C-:B------:R-:W-:Y:S01]  /*0490*/  SHF.R.U32.HI R8, RZ, 0x17, R3.reuse ;  /* 0x00000017ff087819 */ /* 0x100fe20000011603 */
[--C-:B------:R-:W-:Y:S01]  /*04a0*/  IMAD.MOV.U32 R10, RZ, RZ, R0.reuse ;  /* 0x000000ffff0a7224 */ /* 0x100fe200078e0000 */
[----:B------:R-:W-:Y:S01]  /*04b0*/  SHF.R.U32.HI R7, RZ, 0x17, R0 ;  /* 0x00000017ff077819 */ /* 0x000fe20000011600 */
[----:B------:R-:W-:Y:S01]  /*04c0*/  IMAD.MOV.U32 R11, RZ, RZ, R3 ;  /* 0x000000ffff0b7224 */ /* 0x000fe200078e0003 */
[----:B------:R-:W-:Y:S02]  /*04d0*/  LOP3.LUT R9, R8, 0xff, RZ, 0xc0, !PT ;  /* 0x000000ff08097812 */ /* 0x000fe400078ec0ff */
[----:B------:R-:W-:-:S03]  /*04e0*/  LOP3.LUT R8, R7, 0xff, RZ, 0xc0, !PT ;  /* 0x000000ff07087812 */ /* 0x000fc600078ec0ff */
[----:B------:R-:W-:Y:S02]  /*04f0*/  VIADD R13, R9, 0xffffffff ;  /* 0xffffffff090d7836 */ /* 0x000fe40000000000 */
[----:B------:R-:W-:-:S03]  /*0500*/  VIADD R12, R8, 0xffffffff ;  /* 0xffffffff080c7836 */ /* 0x000fc60000000000 */
[----:B------:R-:W-:-:S04]  /*0510*/  ISETP.GT.U32.AND P0, PT, R13, 0xfd, PT ;  /* 0x000000fd0d00780c */ /* 0x000fc80003f04070 */
[----:B------:R-:W-:-:S13]  /*0520*/  ISETP.GT.U32.OR P0, PT, R12, 0xfd, P0 ;  /* 0x000000fd0c00780c */ /* 0x000fda0000704470 */
[----:B------:R-:W-:Y:S01]  /*0530*/  @!P0 IMAD.MOV.U32 R7, RZ, RZ, RZ ;  /* 0x000000ffff078224 */ /* 0x000fe200078e00ff */
[----:B------:R-:W-:Y:S06]  /*0540*/  @!P0 BRA `(.L_x_2) ;  /* 0x00000000005c8947 */ /* 0x000fec0003800000 */
[----:B------:R-:W-:Y:S02]  /*0550*/  FSETP.GTU.FTZ.AND P0, PT, |R0|, +INF , PT ;  /* 0x7f8000000000780b */ /* 0x000fe40003f1c200 */
[----:B------:R-:W-:-:S04]  /*0560*/  FSETP.GTU.FTZ.AND P1, PT, |R3|, +INF , PT ;  /* 0x7f8000000300780b */ /* 0x000fc80003f3c200 */
[----:B------:R-:W-:-:S13]  /*0570*/  PLOP3.LUT P0, PT, P0, P1, PT, 0xf8, 0x8f ;  /* 0x00000000008f781c */ /* 0x000fda0000703f70 */
[----:B------:R-:W-:Y:S05]  /*0580*/  @P0 BRA `(.L_x_3) ;  /* 0x0000000400440947 */ /* 0x000fea0003800000 */
[----:B------:R-:W-:-:S13]  /*0590*/  LOP3.LUT P0, RZ, R11, 0x7fffffff, R10, 0xc8, !PT ;  /* 0x7fffffff0bff7812 */ /* 0x000fda000780c80a */
[----:B------:R-:W-:Y:S05]  /*05a0*/  @!P0 BRA `(.L_x_4) ;  /* 0x0000000400348947 */ /* 0x000fea0003800000 */
[C---:B------:R-:W-:Y:S02]  /*05b0*/  FSETP.NEU.FTZ.AND P2, PT, |R0|.reuse, +INF , PT ;  /* 0x7f8000000000780b */ /* 0x040fe40003f5d200 */
[----:B------:R-:W-:Y:S02]  /*05c0*/  FSETP.NEU.FTZ.AND P1, PT, |R3|, +INF , PT ;  /* 0x7f8000000300780b */ /* 0x000fe40003f3d200 */
[----:B------:R-:W-:-:S11]  /*05d0*/  FSETP.NEU.FTZ.AND P0, PT, |R0|, +INF , PT ;  /* 0x7f8000000000780b */ /* 0x000fd60003f1d200 */
[----:B------:R-:W-:Y:S05]  /*05e0*/  @!P1 BRA !P2, `(.L_x_4) ;  /* 0x0000000400249947 */ /* 0x000fea0005000000 */
[----:B------:R-:W-:-:S04]  /*05f0*/  LOP3.LUT P2, RZ, R10, 0x7fffffff, RZ, 0xc0, !PT ;  /* 0x7fffffff0aff7812 */ /* 0x000fc8000784c0ff */
[----:B------:R-:W-:-:S13]  /*0600*/  PLOP3.LUT P1, PT, P1, P2, PT, 0x2f, 0xf2 ;  /* 0x0000000000f2781c */ /* 0x000fda0000f24577 */
[----:B------:R-:W-:Y:S05]  /*0610*/  @P1 BRA `(.L_x_5) ;  /* 0x0000000400101947 */ /* 0x000fea0003800000 */
[----:B------:R-:W-:-:S04]  /*0620*/  LOP3.LUT P1, RZ, R11, 0x7fffffff, RZ, 0xc0, !PT ;  /* 0x7fffffff0bff7812 */ /* 0x000fc8000782c0ff */
[----:B------:R-:W-:-:S13]  /*0630*/  PLOP3.LUT P0, PT, P0, P1, PT, 0x2f, 0xf2 ;  /* 0x0000000000f2781c */ /* 0x000fda0000702577 */
[----:B------:R-:W-:Y:S05]  /*0640*/  @P0 BRA `(.L_x_6) ;  /* 0x0000000000f80947 */ /* 0x000fea0003800000 */
[----:B------:R-:W-:Y:S02]  /*0650*/  ISETP.GE.AND P0, PT, R12, RZ, PT ;  /* 0x000000ff0c00720c */ /* 0x000fe40003f06270 */
[----:B------:R-:W-:-:S11]  /*0660*/  ISETP.GE.AND P1, PT, R13, RZ, PT ;  /* 0x000000ff0d00720c */ /* 0x000fd60003f26270 */
[----:B------:R-:W-:Y:S02]  /*0670*/  @P0 IMAD.MOV.U32 R7, RZ, RZ, RZ ;  /* 0x000000ffff070224 */ /* 0x000fe400078e00ff */
[----:B------:R-:W-:Y:S01]  /*0680*/  @!P0 FFMA R10, R0, 1.84467440737095516160e+19, RZ ;  /* 0x5f800000000a8823 */ /* 0x000fe200000000ff */
[----:B------:R-:W-:Y:S02]  /*0690*/  @!P0 IMAD.MOV.U32 R7, RZ, RZ, -0x40 ;  /* 0xffffffc0ff078424 */ /* 0x000fe400078e00ff */
[----:B------:R-:W-:Y:S02]  /*06a0*/  @!P1 FFMA R11, R3, 1.84467440737095516160e+19, RZ ;  /* 0x5f800000030b9823 */ /* 0x000fe400000000ff */
[----:B------:R-:W-:-:S07]  /*06b0*/  @!P1 VIADD R7, R7, 0x40 ;  /* 0x0000004007079836 */ /* 0x000fce0000000000 */
.L_x_2:
[----:B------:R-:W-:Y:S01]  /*06c0*/  LEA R0, R9, 0xc0800000, 0x17 ;  /* 0xc080000009007811 */ /* 0x000fe200078eb8ff */
[----:B------:R-:W-:-:S04]  /*06d0*/  VIADD R8, R8, 0xffffff81 ;  /* 0xffffff8108087836 */ /* 0x000fc80000000000 */
[----:B------:R-:W-:Y:S02]  /*06e0*/  IMAD.IADD R11, R11, 0x1, -R0 ;  /* 0x000000010b0b7824 */ /* 0x000fe400078e0a00 */
[C---:B------:R-:W-:Y:S01]  /*06f0*/  IMAD R0, R8.reuse, -0x800000, R10 ;  /* 0xff80000008007824 */ /* 0x040fe200078e020a */
[----:B------:R-:W-:Y:S01]  /*0700*/  IADD3 R8, PT, PT, R8, 0x7f, -R9 ;  /* 0x0000007f08087810 */ /* 0x000fe20007ffe809 */
[----:B------:R-:W0:Y:S01]  /*0710*/  MUFU.RCP R3, R11 ;  /* 0x0000000b00037308 */ /* 0x000e220000001000 */
[----:B------:R-:W-:-:S03]  /*0720*/  FADD.FTZ R13, -R11, -RZ ;  /* 0x800000ff0b0d7221 */ /* 0x000fc60000010100 */
[----:B------:R-:W-:Y:S02]  /*0730*/  IMAD.IADD R8, R8, 0x1, R7 ;  /* 0x0000000108087824 */ /* 0x000fe400078e0207 */
[----:B0-----:R-:W-:-:S04]  /*0740*/  FFMA R12, R3, R13, 1 ;  /* 0x3f800000030c7423 */ /* 0x001fc8000000000d */
[----:B------:R-:W-:-:S04]  /*0750*/  FFMA R12, R3, R12, R3 ;  /* 0x0000000c030c7223 */ /* 0x000fc80000000003 */
[----:B------:R-:W-:-:S04]  /*0760*/  FFMA R3, R0, R12, RZ ;  /* 0x0000000c00037223 */ /* 0x000fc800000000ff */
[----:B------:R-:W-:-:S04]  /*0770*/  FFMA R10, R13, R3, R0 ;  /* 0x000000030d0a7223 */ /* 0x000fc80000000000 */
[----:B------:R-:W-:-:S04]  /*0780*/  FFMA R15, R12, R10, R3 ;  /* 0x0000000a0c0f7223 */ /* 0x000fc80000000003 */
[----:B------:R-:W-:-:S04]  /*0790*/  FFMA R10, R13, R15, R0 ;  /* 0x0000000f0d0a7223 */ /* 0x000fc80000000000 */
[----:B------:R-:W-:-:S05]  /*07a0*/  FFMA R0, R12, R10, R15 ;  /* 0x0000000a0c007223 */ /* 0x000fca000000000f */
[----:B------:R-:W-:-:S04]  /*07b0*/  SHF.R.U32.HI R3, RZ, 0x17, R0 ;  /* 0x00000017ff037819 */ /* 0x000fc80000011600 */
[----:B------:R-:W-:-:S05]  /*07c0*/  LOP3.LUT R3, R3, 0xff, RZ, 0xc0, !PT ;  /* 0x000000ff03037812 */ /* 0x000fca00078ec0ff */
[----:B------:R-:W-:-:S04]  /*07d0*/  IMAD.IADD R9, R3, 0x1, R8 ;  /* 0x0000000103097824 */ /* 0x000fc800078e0208 */
[----:B------:R-:W-:-:S05]  /*07e0*/  VIADD R3, R9, 0xffffffff ;  /* 0xffffffff09037836 */ /* 0x000fca0000000000 */
[----:B------:R-:W-:-:S13]  /*07f0*/  ISETP.GE.U32.AND P0, PT, R3, 0xfe, PT ;  /* 0x000000fe0300780c */ /* 0x000fda0003f06070 */
[----:B------:R-:W-:Y:S05]  /*0800*/  @!P0 BRA `(.L_x_7) ;  /* 0x0000000000808947 */ /* 0x000fea0003800000 */
[----:B------:R-:W-:-:S13]  /*0810*/  ISETP.GT.AND P0, PT, R9, 0xfe, PT ;  /* 0x000000fe0900780c */ /* 0x000fda0003f04270 */
[----:B------:R-:W-:Y:S05]  /*0820*/  @P0 BRA `(.L_x_8) ;  /* 0x00000000006c0947 */ /* 0x000fea0003800000 */
[----:B------:R-:W-:-:S13]  /*0830*/  ISETP.GE.AND P0, PT, R9, 0x1, PT ;  /* 0x000000010900780c */ /* 0x000fda0003f06270 */
[----:B------:R-:W-:Y:S05]  /*0840*/  @P0 BRA `(.L_x_9) ;  /* 0x0000000000980947 */ /* 0x000fea0003800000 */
[----:B------:R-:W-:Y:S02]  /*0850*/  ISETP.GE.AND P0, PT, R9, -0x18, PT ;  /* 0xffffffe80900780c */ /* 0x000fe40003f06270 */
[----:B------:R-:W-:-:S11]  /*0860*/  LOP3.LUT R0, R0, 0x80000000, RZ, 0xc0, !PT ;  /* 0x8000000000007812 */ /* 0x000fd600078ec0ff */
[----:B------:R-:W-:Y:S05]  /*0870*/  @!P0 BRA `(.L_x_9) ;  /* 0x00000000008c8947 */ /* 0x000fea0003800000 */
[CCC-:B------:R-:W-:Y:S01]  /*0880*/  FFMA.RZ R3, R12.reuse, R10.reuse, R15.reuse ;  /* 0x0000000a0c037223 */ /* 0x1c0fe2000000c00f */
[CCC-:B------:R-:W-:Y:S01]  /*0890*/  FFMA.RM R8, R12.reuse, R10.reuse, R15.reuse ;  /* 0x0000000a0c087223 */ /* 0x1c0fe2000000400f */
[C---:B------:R-:W-:Y:S02]  /*08a0*/  ISETP.NE.AND P2, PT, R9.reuse, RZ, PT ;  /* 0x000000ff0900720c */ /* 0x040fe40003f45270 */
[----:B------:R-:W-:Y:S02]  /*08b0*/  ISETP.NE.AND P1, PT, R9, RZ, PT ;  /* 0x000000ff0900720c */ /* 0x000fe40003f25270 */
[----:B------:R-:W-:Y:S01]  /*08c0*/  LOP3.LUT R7, R3, 0x7fffff, RZ, 0xc0, !PT ;  /* 0x007fffff03077812 */ /* 0x000fe200078ec0ff */
[----:B------:R-:W-:Y:S01]  /*08d0*/  FFMA.RP R3, R12, R10, R15 ;  /* 0x0000000a0c037223 */ /* 0x000fe2000000800f */
[----:B------:R-:W-:Y:S02]  /*08e0*/  VIADD R10, R9, 0x20 ;  /* 0x00000020090a7836 */ /* 0x000fe40000000000 */
[----:B------:R-:W-:Y:S01]  /*08f0*/  LOP3.LUT R7, R7, 0x800000, RZ, 0xfc, !PT ;  /* 0x0080000007077812 */ /* 0x000fe200078efcff */
[----:B------:R-:W-:Y:S01]  /*0900*/  IMAD.MOV R9, RZ, RZ, -R9 ;  /* 0x000000ffff097224 */ /* 0x000fe200078e0a09 */
[----:B------:R-:W-:-:S02]  /*0910*/  FSETP.NEU.FTZ.AND P0, PT, R3, R8, PT ;  /* 0x000000080300720b */ /* 0x000fc40003f1d000 */
[----:B------:R-:W-:Y:S02]  /*0920*/  SHF.L.U32 R10, R7, R10, RZ ;  /* 0x0000000a070a7219 */ /* 0x000fe400000006ff */
[----:B------:R-:W-:Y:S02]  /*0930*/  SEL R8, R9, RZ, P2 ;  /* 0x000000ff09087207 */ /* 0x000fe40001000000 */
[----:B------:R-:W-:Y:S02]  /*0940*/  ISETP.NE.AND P1, PT, R10, RZ, P1 ;  /* 0x000000ff0a00720c */ /* 0x000fe40000f25270 */
[----:B------:R-:W-:Y:S02]  /*0950*/  SHF.R.U32.HI R8, RZ, R8, R7 ;  /* 0x00000008ff087219 */ /* 0x000fe40000011607 */
[----:B------:R-:W-:Y:S02]  /*0960*/  PLOP3.LUT P0, PT, P0, P1, PT, 0xf8, 0x8f ;  /* 0x00000000008f781c */ /* 0x000fe40000703f70 */
[----:B------:R-:W-:-:S02]  /*0970*/  SHF.R.U32.HI R10, RZ, 0x1, R8 ;  /* 0x00000001ff0a7819 */ /* 0x000fc40000011608 */
[----:B------:R-:W-:-:S04]  /*0980*/  SEL R3, RZ, 0x1, !P0 ;  /* 0x00000001ff037807 */ /* 0x000fc80004000000 */
[----:B------:R-:W-:-:S04]  /*0990*/  LOP3.LUT R3, R3, 0x1, R10, 0xf8, !PT ;  /* 0x0000000103037812 */ /* 0x000fc800078ef80a */
[----:B------:R-:W-:-:S05]  /*09a0*/  LOP3.LUT R3, R3, R8, RZ, 0xc0, !PT ;  /* 0x0000000803037212 */ /* 0x000fca00078ec0ff */
[----:B------:R-:W-:-:S05]  /*09b0*/  IMAD.IADD R3, R10, 0x1, R3 ;  /* 0x000000010a037824 */ /* 0x000fca00078e0203 */
[----:B------:R-:W-:Y:S01]  /*09c0*/  LOP3.LUT R0, R3, R0, RZ, 0xfc, !PT ;  /* 0x0000000003007212 */ /* 0x000fe200078efcff */
[----:B------:R-:W-:Y:S06]  /*09d0*/  BRA `(.L_x_9) ;  /* 0x0000000000347947 */ /* 0x000fec0003800000 */
.L_x_8:
[----:B------:R-:W-:-:S04]  /*09e0*/  LOP3.LUT R0, R0, 0x80000000, RZ, 0xc0, !PT ;  /* 0x8000000000007812 */ /* 0x000fc800078ec0ff */
[----:B------:R-:W-:Y:S01]  /*09f0*/  LOP3.LUT R0, R0, 0x7f800000, RZ, 0xfc, !PT ;  /* 0x7f80000000007812 */ /* 0x000fe200078efcff */
[----:B------:R-:W-:Y:S06]  /*0a00*/  BRA `(.L_x_9) ;  /* 0x0000000000287947 */ /* 0x000fec0003800000 */
.L_x_7:
[----:B------:R-:W-:Y:S01]  /*0a10*/  IMAD R0, R8, 0x800000, R0 ;  /* 0x0080000008007824 */ /* 0x000fe200078e0200 */
[----:B------:R-:W-:Y:S06]  /*0a20*/  BRA `(.L_x_9) ;  /* 0x0000000000207947 */ /* 0x000fec0003800000 */
.L_x_6:
[----:B------:R-:W-:-:S04]  /*0a30*/  LOP3.LUT R0, R11, 0x80000000, R10, 0x48, !PT ;  /* 0x800000000b007812 */ /* 0x000fc800078e480a */
[----:B------:R-:W-:Y:S01]  /*0a40*/  LOP3.LUT R0, R0, 0x7f800000, RZ, 0xfc, !PT ;  /* 0x7f80000000007812 */ /* 0x000fe200078efcff */
[----:B------:R-:W-:Y:S06]  /*0a50*/  BRA `(.L_x_9) ;  /* 0x0000000000147947 */ /* 0x000fec0003800000 */
.L_x_5:
[----:B------:R-:W-:Y:S01]  /*0a60*/  LOP3.LUT R0, R11, 0x80000000, R10, 0x48, !PT ;  /* 0x800000000b007812 */ /* 0x000fe200078e480a */
[----:B------:R-:W-:Y:S06]  /*0a70*/  BRA `(.L_x_9) ;  /* 0x00000000000c7947 */ /* 0x000fec0003800000 */
.L_x_4:
[----:B------:R-:W0:Y:S01]  /*0a80*/  MUFU.RSQ R0, -QNAN ;  /* 0xffc0000000007908 */ /* 0x000e220000001400 */
[----:B------:R-:W-:Y:S05]  /*0a90*/  BRA `(.L_x_9) ;  /* 0x0000000000047947 */ /* 0x000fea0003800000 */
.L_x_3:
[----:B------:R-:W-:-:S07]  /*0aa0*/  FADD.FTZ R0, R0, R3 ;  /* 0x0000000300007221 */ /* 0x000fce0000010000 */
.L_x_9:
[----:B------:R-:W-:-:S04]  /*0ab0*/  IMAD.MOV.U32 R7, RZ, RZ, 0x0 ;  /* 0x00000000ff077424 */ /* 0x000fc800078e00ff */
[----:B0-----:R-:W-:Y:S05]  /*0ac0*/  RET.REL.NODEC R6 `(_Z12drawLineCUDAPiPPcS_iiiiii) ;  /* 0xfffffff4064c7950 */ /* 0x001fea0003c3ffff */
.L_x_10:
[----:B------:R-:W-:-:S00]  /*0ad0*/  BRA `(.L_x_10) ;  /* 0xfffffffc00fc7947 */ /* 0x000fc0000383ffff */
[----:B------:R-:W-:-:S00]  /*0ae0*/  NOP ;  /* 0x0000000000007918 */ /* 0x000fc00000000000 */
        /* <DEDUP_REMOVED lines=9> */
.L_x_25:


//--------------------- .text._Z14drawCircleCUDAPiPPcS_iiiii --------------------------
	.section	.text._Z14drawCircleCUDAPiPPcS_iiiii,"ax",@progbits
	.align	128
        .global         _Z14drawCircleCUDAPiPPcS_iiiii
        .type           _Z14drawCircleCUDAPiPPcS_iiiii,@function
        .size           _Z14drawCircleCUDAPiPPcS_iiiii,(.L_x_27 - _Z14drawCircleCUDAPiPPcS_iiiii)
        .other          _Z14drawCircleCUDAPiPPcS_iiiii,@"STO_CUDA_ENTRY STV_DEFAULT"
_Z14drawCircleCUDAPiPPcS_iiiii:
.text._Z14drawCircleCUDAPiPPcS_iiiii:
[----:B------:R-:W-:Y:S01]  /*0000*/  LDC R1, c[0x0][0x37c] ;  /* 0x0000df00ff017b82 */ /* 0x000fe20000000800 */
[----:B------:R-:W0:Y:S01]  /*0010*/  S2R R9, SR_TID.Y ;  /* 0x0000000000097919 */ /* 0x000e220000002200 */
[----:B------:R-:W1:Y:S06]  /*0020*/  LDCU UR5, c[0x0][0x370] ;  /* 0x00006e00ff0577ac */ /* 0x000e6c0008000800 */
[----:B------:R-:W2:Y:S01]  /*0030*/  LDC R7, c[0x0][0x360] ;  /* 0x0000d800ff077b82 */ /* 0x000ea20000000800 */
[----:B------:R-:W-:Y:S01]  /*0040*/  BSSY.RECONVERGENT B0, `(.L_x_11) ;  /* 0x0000013000007945 */ /* 0x000fe20003800200 */
[----:B------:R-:W2:Y:S01]  /*0050*/  S2R R8, SR_TID.X ;  /* 0x0000000000087919 */ /* 0x000ea20000002100 */
[----:B------:R-:W3:Y:S05]  /*0060*/  LDCU UR6, c[0x0][0x3a0] ;  /* 0x00007400ff0677ac */ /* 0x000eea0008000800 */
[----:B------:R-:W0:Y:S08]  /*0070*/  S2UR UR4, SR_CTAID.Y ;  /* 0x00000000000479c3 */ /* 0x000e300000002600 */
[----:B------:R-:W0:Y:S01]  /*0080*/  LDC R6, c[0x0][0x364] ;  /* 0x0000d900ff067b82 */ /* 0x000e220000000800 */
[----:B---3--:R-:W-:Y:S07]  /*0090*/  I2F.F64 R2, UR6 ;  /* 0x0000000600027d12 */ /* 0x008fee0008201c00 */
[----:B------:R-:W1:Y:S01]  /*00a0*/  S2UR UR6, SR_CTAID.X ;  /* 0x00000000000679c3 */ /* 0x000e620000002500 */
[----:B0-----:R-:W-:-:S04]  /*00b0*/  IMAD R0, R6, UR4, R9 ;  /* 0x0000000406007c24 */ /* 0x001fc8000f8e0209 */
[----:B------:R0:W3:Y:S01]  /*00c0*/  I2F.F64.U32 R26, R0 ;  /* 0x00000000001a7312 */ /* 0x0000e20000201800 */
[----:B-1----:R-:W-:Y:S02]  /*00d0*/  UIMAD UR4, UR4, UR5, UR6 ;  /* 0x00000005040472a4 */ /* 0x002fe4000f8e0206 */
[----:B--2---:R-:W-:Y:S01]  /*00e0*/  IMAD R28, R7, UR6, R8 ;  /* 0x00000006071c7c24 */ /* 0x004fe2000f8e0208 */
[----:B0-----:R-:W-:Y:S01]  /*00f0*/  MOV R0, 0x170 ;  /* 0x0000017000007802 */ /* 0x001fe20000000f00 */
[----:B---3--:R-:W-:Y:S02]  /*0100*/  DADD R26, R26, -R2 ;  /* 0x000000001a1a7229 */ /* 0x008fe40000000802 */
[----:B------:R-:W-:-:S04]  /*0110*/  IMAD R2, R6, UR4, R9 ;  /* 0x0000000406027c24 */ /* 0x000fc8000f8e0209 */
[----:B------:R-:W-:Y:S02]  /*0120*/  IMAD R2, R2, R7, R8 ;  /* 0x0000000702027224 */ /* 0x000fe400078e0208 */
[----:B------:R-:W-:-:S10]  /*0130*/  DADD R4, -RZ, |R26| ;  /* 0x00000000ff047229 */ /* 0x000fd4000000051a */
[----:B------:R-:W-:Y:S02]  /*0140*/  IMAD.MOV.U32 R14, RZ, RZ, R4 ;  /* 0x000000ffff0e7224 */ /* 0x000fe400078e0004 */
[----:B------:R-:W-:-:S07]  /*0150*/  IMAD.MOV.U32 R3, RZ, RZ, R5 ;  /* 0x000000ffff037224 */ /* 0x000fce00078e0005 */
[----:B------:R-:W-:Y:S05]  /*0160*/  CALL.REL.NOINC `($_Z14drawCircleCUDAPiPPcS_iiiii$__internal_accurate_pow) ;  /* 0x0000000400547944 */ /* 0x000fea0003c00000 */
[----:B------:R-:W-:Y:S05]  /*0170*/  BSYNC.RECONVERGENT B0 ;  /* 0x0000000000007941 */ /* 0x000fea0003800200 */
.L_x_11:
[----:B------:R-:W0:Y:S01]  /*0180*/  LDCU UR4, c[0x0][0x3a4] ;  /* 0x00007480ff0477ac */ /* 0x000e220008000800 */
[C---:B------:R-:W-:Y:S01]  /*0190*/  DADD R4, R26.reuse, 2 ;  /* 0x400000001a047429 */ /* 0x040fe20000000000 */
[----:B------:R-:W-:Y:S01]  /*01a0*/  I2F.F64 R28, R28 ;  /* 0x0000001c001c7312 */ /* 0x000fe20000201c00 */
[----:B------:R-:W-:Y:S01]  /*01b0*/  DSETP.NEU.AND P1, PT, R26, RZ, PT ;  /* 0x000000ff1a00722a */ /* 0x000fe20003f2d000 */
[----:B------:R-:W-:Y:S01]  /*01c0*/  IMAD.MOV.U32 R6, RZ, RZ, R3 ;  /* 0x000000ffff067224 */ /* 0x000fe200078e0003 */
[----:B------:R-:W-:Y:S01]  /*01d0*/  MOV R7, R12 ;  /* 0x0000000c00077202 */ /* 0x000fe20000000f00 */
[----:B------:R-:W-:Y:S05]  /*01e0*/  BSSY.RECONVERGENT B0, `(.L_x_12) ;  /* 0x0000011000007945 */ /* 0x000fea0003800200 */
[----:B------:R-:W-:-:S04]  /*01f0*/  LOP3.LUT R0, R5, 0x7ff00000, RZ, 0xc0, !PT ;  /* 0x7ff0000005007812 */ /* 0x000fc800078ec0ff */
[----:B------:R-:W-:Y:S02]  /*0200*/  ISETP.NE.AND P0, PT, R0, 0x7ff00000, PT ;  /* 0x7ff000000000780c */ /* 0x000fe40003f05270 */
[----:B------:R-:W-:Y:S01]  /*0210*/  @!P1 CS2R R6, SRZ ;  /* 0x0000000000069805 */ /* 0x000fe2000001ff00 */
[----:B0-----:R-:W0:Y:S01]  /*0220*/  I2F.F64 R4, UR4 ;  /* 0x0000000400047d12 */ /* 0x001e220008201c00 */
[----:B------:R-:W-:Y:S01]  /*0230*/  DSETP.NEU.AND P1, PT, R26, 1, PT ;  /* 0x3ff000001a00742a */ /* 0x000fe20003f2d000 */
[----:B------:R-:W-:-:S08]  /*0240*/  MOV R0, 0x2f0 ;  /* 0x000002f000007802 */ /* 0x000fd00000000f00 */
[----:B------:R-:W-:Y:S02]  /*0250*/  DSETP.NEU.OR P0, PT, |R26|, +INF , P0 ;  /* 0x7ff000001a00742a */ /* 0x000fe4000070d600 */
[----:B0-----:R-:W-:-:S08]  /*0260*/  DADD R4, R28, -R4 ;  /* 0x000000001c047229 */ /* 0x001fd00000000804 */
[----:B------:R-:W-:-:S04]  /*0270*/  DADD R8, -RZ, |R4| ;  /* 0x00000000ff087229 */ /* 0x000fc80000000504 */
[----:B------:R-:W-:Y:S02]  /*0280*/  @!P0 IMAD.MOV.U32 R6, RZ, RZ, 0x0 ;  /* 0x00000000ff068424 */ /* 0x000fe400078e00ff */
[----:B------:R-:W-:-:S03]  /*0290*/  @!P0 IMAD.MOV.U32 R7, RZ, RZ, 0x7ff00000 ;  /* 0x7ff00000ff078424 */ /* 0x000fc600078e00ff */
[----:B------:R-:W-:Y:S02]  /*02a0*/  FSEL R26, R6, RZ, P1 ;  /* 0x000000ff061a7208 */ /* 0x000fe40000800000 */
[----:B------:R-:W-:Y:S01]  /*02b0*/  FSEL R27, R7, 1.875, P1 ;  /* 0x3ff00000071b7808 */ /* 0x000fe20000800000 */
[----:B------:R-:W-:Y:S01]  /*02c0*/  IMAD.MOV.U32 R14, RZ, RZ, R8 ;  /* 0x000000ffff0e7224 */ /* 0x000fe200078e0008 */
[----:B------:R-:W-:-:S07]  /*02d0*/  MOV R3, R9 ;  /* 0x0000000900037202 */ /* 0x000fce0000000f00 */
[----:B------:R-:W-:Y:S05]  /*02e0*/  CALL.REL.NOINC `($_Z14drawCircleCUDAPiPPcS_iiiii$__internal_accurate_pow) ;  /* 0x0000000000f47944 */ /* 0x000fea0003c00000 */
[----:B------:R-:W-:Y:S05]  /*02f0*/  BSYNC.RECONVERGENT B0 ;  /* 0x0000000000007941 */ /* 0x000fea0003800200 */
.L_x_12:
[C---:B------:R-:W-:Y:S01]  /*0300*/  DADD R6, R4.reuse, 2 ;  /* 0x4000000004067429 */ /* 0x040fe20000000000 */
[----:B------:R-:W-:Y:S01]  /*0310*/  BSSY.RECONVERGENT B0, `(.L_x_13) ;  /* 0x000001b000007945 */ /* 0x000fe20003800200 */
[----:B------:R-:W-:-:S08]  /*0320*/  DSETP.NEU.AND P1, PT, R4, RZ, PT ;  /* 0x000000ff0400722a */ /* 0x000fd00003f2d000 */
[----:B------:R-:W-:Y:S01]  /*0330*/  LOP3.LUT R6, R7, 0x7ff00000, RZ, 0xc0, !PT ;  /* 0x7ff0000007067812 */ /* 0x000fe200078ec0ff */
[----:B------:R-:W-:-:S03]  /*0340*/  IMAD.MOV.U32 R7, RZ, RZ, R12 ;  /* 0x000000ffff077224 */ /* 0x000fc600078e000c */
[----:B------:R-:W-:Y:S01]  /*0350*/  ISETP.NE.AND P0, PT, R6, 0x7ff00000, PT ;  /* 0x7ff000000600780c */ /* 0x000fe20003f05270 */
[----:B------:R-:W-:Y:S01]  /*0360*/  IMAD.MOV.U32 R6, RZ, RZ, R3 ;  /* 0x000000ffff067224 */ /* 0x000fe200078e0003 */
[----:B------:R-:W-:Y:S01]  /*0370*/  @!P1 CS2R R6, SRZ ;  /* 0x0000000000069805 */ /* 0x000fe2000001ff00 */
[----:B------:R-:W-:-:S10]  /*0380*/  DSETP.NEU.AND P1, PT, R4, 1, PT ;  /* 0x3ff000000400742a */ /* 0x000fd40003f2d000 */
[----:B------:R-:W-:-:S14]  /*0390*/  DSETP.NEU.OR P0, PT, |R4|, +INF , P0 ;  /* 0x7ff000000400742a */ /* 0x000fdc000070d600 */
[----:B------:R-:W-:Y:S01]  /*03a0*/  @!P0 IMAD.MOV.U32 R7, RZ, RZ, 0x7ff00000 ;  /* 0x7ff00000ff078424 */ /* 0x000fe200078e00ff */
[----:B------:R-:W-:-:S04]  /*03b0*/  @!P0 MOV R6, 0x0 ;  /* 0x0000000000068802 */ /* 0x000fc80000000f00 */
[----:B------:R-:W-:Y:S02]  /*03c0*/  FSEL R4, R6, RZ, P1 ;  /* 0x000000ff06047208 */ /* 0x000fe40000800000 */
[----:B------:R-:W-:-:S06]  /*03d0*/  FSEL R5, R7, 1.875, P1 ;  /* 0x3ff0000007057808 */ /* 0x000fcc0000800000 */
[----:B------:R-:W-:-:S06]  /*03e0*/  DADD R26, R26, R4 ;  /* 0x000000001a1a7229 */ /* 0x000fcc0000000004 */
[----:B------:R-:W0:Y:S02]  /*03f0*/  F2F.F32.F64 R3, R26 ;  /* 0x0000001a00037310 */ /* 0x000e240000301000 */
[----:B0-----:R-:W-:-:S06]  /*0400*/  VIADD R0, R3, 0xf3000000 ;  /* 0xf300000003007836 */ /* 0x001fcc0000000000 */
[----:B------:R0:W1:Y:S01]  /*0410*/  MUFU.RSQ R4, R3 ;  /* 0x0000000300047308 */ /* 0x0000620000001400 */
[----:B------:R-:W-:-:S13]  /*0420*/  ISETP.GT.U32.AND P0, PT, R0, 0x727fffff, PT ;  /* 0x727fffff0000780c */ /* 0x000fda0003f04070 */
[----:B0-----:R-:W-:Y:S05]  /*0430*/  @!P0 BRA `(.L_x_14) ;  /* 0x0000000000108947 */ /* 0x001fea0003800000 */
[----:B------:R-:W-:-:S07]  /*0440*/  MOV R8, 0x460 ;  /* 0x0000046000087802 */ /* 0x000fce0000000f00 */
[----:B-1----:R-:W-:Y:S05]  /*0450*/  CALL.REL.NOINC `($__internal_1_$__cuda_sm20_sqrt_rn_f32_slowpath) ;  /* 0x0000000000407944 */ /* 0x002fea0003c00000 */
[----:B------:R-:W-:Y:S01]  /*0460*/  MOV R0, R3 ;  /* 0x0000000300007202 */ /* 0x000fe20000000f00 */
[----:B------:R-:W-:Y:S06]  /*0470*/  BRA `(.L_x_15) ;  /* 0x0000000000107947 */ /* 0x000fec0003800000 */
.L_x_14:
[----:B-1----:R-:W-:Y:S01]  /*0480*/  FMUL.FTZ R0, R3, R4 ;  /* 0x0000000403007220 */ /* 0x002fe20000410000 */
[----:B------:R-:W-:-:S03]  /*0490*/  FMUL.FTZ R4, R4, 0.5 ;  /* 0x3f00000004047820 */ /* 0x000fc60000410000 */
[----:B------:R-:W-:-:S04]  /*04a0*/  FFMA R3, -R0, R0, R3 ;  /* 0x0000000000037223 */ /* 0x000fc80000000103 */
[----:B------:R-:W-:-:S07]  /*04b0*/  FFMA R0, R3, R4, R0 ;  /* 0x0000000403007223 */ /* 0x000fce0000000000 */
.L_x_15:
[----:B------:R-:W-:Y:S05]  /*04c0*/  BSYNC.RECONVERGENT B0 ;  /* 0x0000000000007941 */ /* 0x000fea0003800200 */
.L_x_13:
[----:B------:R-:W0:Y:S02]  /*04d0*/  LDCU UR4, c[0x0][0x3a8] ;  /* 0x00007500ff0477ac */ /* 0x000e240008000800 */
[----:B0-----:R-:W-:-:S04]  /*04e0*/  I2FP.F32.S32 R3, UR4 ;  /* 0x0000000400037c45 */ /* 0x001fc80008201400 */
[----:B------:R-:W-:-:S13]  /*04f0*/  FSETP.GEU.AND P0, PT, R0, R3, PT ;  /* 0x000000030000720b */ /* 0x000fda0003f0e000 */
[----:B------:R-:W-:Y:S05]  /*0500*/  @P0 EXIT ;  /* 0x000000000000094d */ /* 0x000fea0003800000 */
[----:B------:R-:W0:Y:S01]  /*0510*/  LDC.64 R4, c[0x0][0x390] ;  /* 0x0000e400ff047b82 */ /* 0x000e220000000a00 */
[----:B------:R-:W1:Y:S01]  /*0520*/  LDCU.64 UR4, c[0x0][0x358] ;  /* 0x00006b00ff0477ac */ /* 0x000e620008000a00 */
[----:B0-----:R-:W-:-:S05]  /*0530*/  IMAD.WIDE R2, R2, 0x4, R4 ;  /* 0x0000000402027825 */ /* 0x001fca00078e0204 */
[----:B-1----:R-:W-:Y:S01]  /*0540*/  STG.E desc[UR4][R2.64], RZ ;  /* 0x000000ff02007986 */ /* 0x002fe2000c101904 */
[----:B------:R-:W-:Y:S05]  /*0550*/  EXIT ;  /* 0x000000000000794d */ /* 0x000fea0003800000 */
        .weak           $__internal_1_$__cuda_sm20_sqrt_rn_f32_slowpath
        .type           $__internal_1_$__cuda_sm20_sqrt_rn_f32_slowpath,@function
        .size           $__internal_1_$__cuda_sm20_sqrt_rn_f32_slowpath,($_Z14drawCircleCUDAPiPPcS_iiiii$__internal_accurate_pow - $__internal_1_$__cuda_sm20_sqrt_rn_f32_slowpath)
$__internal_1_$__cuda_sm20_sqrt_rn_f32_slowpath:
[----:B------:R-:W-:-:S13]  /*0560*/  LOP3.LUT P0, RZ, R3, 0x7fffffff, RZ, 0xc0, !PT ;  /* 0x7fffffff03ff7812 */ /* 0x000fda000780c0ff */
[----:B------:R-:W-:Y:S05]  /*0570*/  @!P0 BRA `(.L_x_16) ;  /* 0x0000000000448947 */ /* 0x000fea0003800000 */
[----:B------:R-:W-:Y:S01]  /*0580*/  FSETP.GEU.FTZ.AND P0, PT, R3, RZ, PT ;  /* 0x000000ff0300720b */ /* 0x000fe20003f1e000 */
[----:B------:R-:W-:-:S12]  /*0590*/  IMAD.MOV.U32 R0, RZ, RZ, R3 ;  /* 0x000000ffff007224 */ /* 0x000fd800078e0003 */
[----:B------:R-:W-:Y:S01]  /*05a0*/  @!P0 IMAD.MOV.U32 R3, RZ, RZ, 0x7fffffff ;  /* 0x7fffffffff038424 */ /* 0x000fe200078e00ff */
[----:B------:R-:W-:Y:S06]  /*05b0*/  @!P0 BRA `(.L_x_16) ;  /* 0x0000000000348947 */ /* 0x000fec0003800000 */
[----:B------:R-:W-:-:S13]  /*05c0*/  FSETP.GTU.FTZ.AND P0, PT, |R0|, +INF , PT ;  /* 0x7f8000000000780b */ /* 0x000fda0003f1c200 */
[----:B------:R-:W-:Y:S01]  /*05d0*/  @P0 FADD.FTZ R3, R0, 1 ;  /* 0x3f80000000030421 */ /* 0x000fe20000010000 */
[----:B------:R-:W-:Y:S06]  /*05e0*/  @P0 BRA `(.L_x_16) ;  /* 0x0000000000280947 */ /* 0x000fec0003800000 */
[----:B------:R-:W-:-:S13]  /*05f0*/  FSETP.NEU.FTZ.AND P0, PT, |R0|, +INF , PT ;  /* 0x7f8000000000780b */ /* 0x000fda0003f1d200 */
[----:B------:R-:W-:-:S04]  /*0600*/  @P0 FFMA R4, R0, 1.84467440737095516160e+19, RZ ;  /* 0x5f80000000040823 */ /* 0x000fc800000000ff */
[----:B------:R-:W0:Y:S02]  /*0610*/  @P0 MUFU.RSQ R3, R4 ;  /* 0x0000000400030308 */ /* 0x000e240000001400 */
[----:B0-----:R-:W-:Y:S01]  /*0620*/  @P0 FMUL.FTZ R5, R4, R3 ;  /* 0x0000000304050220 */ /* 0x001fe20000410000 */
[----:B------:R-:W-:Y:S01]  /*0630*/  @P0 FMUL.FTZ R7, R3, 0.5 ;  /* 0x3f00000003070820 */ /* 0x000fe20000410000 */
[----:B------:R-:W-:Y:S02]  /*0640*/  @!P0 MOV R3, R0 ;  /* 0x0000000000038202 */ /* 0x000fe40000000f00 */
[----:B------:R-:W-:-:S04]  /*0650*/  @P0 FADD.FTZ R6, -R5, -RZ ;  /* 0x800000ff05060221 */ /* 0x000fc80000010100 */
[----:B------:R-:W-:-:S04]  /*0660*/  @P0 FFMA R6, R5, R6, R4 ;  /* 0x0000000605060223 */ /* 0x000fc80000000004 */
[----:B------:R-:W-:-:S04]  /*0670*/  @P0 FFMA R6, R6, R7, R5 ;  /* 0x0000000706060223 */ /* 0x000fc80000000005 */
[----:B------:R-:W-:-:S07]  /*0680*/  @P0 FMUL.FTZ R3, R6, 2.3283064365386962891e-10 ;  /* 0x2f80000006030820 */ /* 0x000fce0000410000 */
.L_x_16:
[----:B------:R-:W-:Y:S02]  /*0690*/  IMAD.MOV.U32 R4, RZ, RZ, R8 ;  /* 0x000000ffff047224 */ /* 0x000fe400078e0008 */
[----:B------:R-:W-:-:S04]  /*06a0*/  IMAD.MOV.U32 R5, RZ, RZ, 0x0 ;  /* 0x00000000ff057424 */ /* 0x000fc800078e00ff */
[----:B------:R-:W-:Y:S05]  /*06b0*/  RET.REL.NODEC R4 `(_Z14drawCircleCUDAPiPPcS_iiiii) ;  /* 0xfffffff804507950 */ /* 0x000fea0003c3ffff */
        .type           $_Z14drawCircleCUDAPiPPcS_iiiii$__internal_accurate_pow,@function
        .size           $_Z14drawCircleCUDAPiPPcS_iiiii$__internal_accurate_pow,(.L_x_27 - $_Z14drawCircleCUDAPiPPcS_iiiii$__internal_accurate_pow)
$_Z14drawCircleCUDAPiPPcS_iiiii$__internal_accurate_pow:
[----:B------:R-:W-:Y:S01]  /*06c0*/  ISETP.GT.U32.AND P0, PT, R3, 0xfffff, PT ;  /* 0x000fffff0300780c */ /* 0x000fe20003f04070 */
[--C-:B------:R-:W-:Y:S01]  /*06d0*/  IMAD.MOV.U32 R7, RZ, RZ, R3.reuse ;  /* 0x000000ffff077224 */ /* 0x100fe200078e0003 */
[----:B------:R-:W-:Y:S01]  /*06e0*/  MOV R6, R14 ;  /* 0x0000000e00067202 */ /* 0x000fe20000000f00 */
[--C-:B------:R-:W-:Y:S01]  /*06f0*/  IMAD.MOV.U32 R8, RZ, RZ, R3.reuse ;  /* 0x000000ffff087224 */ /* 0x100fe200078e0003 */
[----:B------:R-:W-:Y:S01]  /*0700*/  MOV R13, 0x3ed0f5d2 ;  /* 0x3ed0f5d2000d7802 */ /* 0x000fe20000000f00 */
[----:B------:R-:W-:Y:S01]  /*0710*/  IMAD.MOV.U32 R20, RZ, RZ, RZ ;  /* 0x000000ffff147224 */ /* 0x000fe200078e00ff */
[----:B------:R-:W-:Y:S01]  /*0720*/  UMOV UR4, 0x7d2cafe2 ;  /* 0x7d2cafe200047882 */ /* 0x000fe20000000000 */
[----:B------:R-:W-:Y:S01]  /*0730*/  IMAD.MOV.U32 R12, RZ, RZ, 0x41ad3b5a ;  /* 0x41ad3b5aff0c7424 */ /* 0x000fe200078e00ff */
[----:B------:R-:W-:Y:S01]  /*0740*/  UMOV UR5, 0x3eb0f5ff ;  /* 0x3eb0f5ff00057882 */ /* 0x000fe20000000000 */
[----:B------:R-:W-:Y:S01]  /*0750*/  SHF.R.U32.HI R3, RZ, 0x14, R3 ;  /* 0x00000014ff037819 */ /* 0x000fe20000011603 */
[----:B------:R-:W-:Y:S01]  /*0760*/  UMOV UR6, 0x3b39803f ;  /* 0x3b39803f00067882 */ /* 0x000fe20000000000 */
[----:B------:R-:W-:-:S02]  /*0770*/  UMOV UR7, 0x3c7abc9e ;  /* 0x3c7abc9e00077882 */ /* 0x000fc40000000000 */
[----:B------:R-:W-:-:S10]  /*0780*/  @!P0 DMUL R6, R6, 1.80143985094819840000e+16 ;  /* 0x4350000006068828 */ /* 0x000fd40000000000 */
[----:B------:R-:W-:Y:S01]  /*0790*/  @!P0 MOV R8, R7 ;  /* 0x0000000700088202 */ /* 0x000fe20000000f00 */
[----:B------:R-:W-:Y:S01]  /*07a0*/  @!P0 IMAD.MOV.U32 R14, RZ, RZ, R6 ;  /* 0x000000ffff0e8224 */ /* 0x000fe200078e0006 */
[----:B------:R-:W-:Y:S02]  /*07b0*/  @!P0 LEA.HI R3, R7, 0xffffffca, RZ, 0xc ;  /* 0xffffffca07038811 */ /* 0x000fe400078f60ff */
[----:B------:R-:W-:Y:S02]  /*07c0*/  LOP3.LUT R8, R8, 0x800fffff, RZ, 0xc0, !PT ;  /* 0x800fffff08087812 */ /* 0x000fe400078ec0ff */
[----:B------:R-:W-:Y:S02]  /*07d0*/  IADD3 R6, PT, PT, R3, -0x3ff, RZ ;  /* 0xfffffc0103067810 */ /* 0x000fe40007ffe0ff */
[----:B------:R-:W-:-:S04]  /*07e0*/  LOP3.LUT R15, R8, 0x3ff00000, RZ, 0xfc, !PT ;  /* 0x3ff00000080f7812 */ /* 0x000fc800078efcff */
[----:B------:R-:W-:-:S13]  /*07f0*/  ISETP.GE.U32.AND P1, PT, R15, 0x3ff6a09f, PT ;  /* 0x3ff6a09f0f00780c */ /* 0x000fda0003f26070 */
[----:B------:R-:W-:Y:S02]  /*0800*/  @P1 VIADD R9, R15, 0xfff00000 ;  /* 0xfff000000f091836 */ /* 0x000fe40000000000 */
[----:B------:R-:W-:-:S03]  /*0810*/  @P1 VIADD R6, R3, 0xfffffc02 ;  /* 0xfffffc0203061836 */ /* 0x000fc60000000000 */
[----:B------:R-:W-:-:S06]  /*0820*/  @P1 MOV R15, R9 ;  /* 0x00000009000f1202 */ /* 0x000fcc0000000f00 */
[C---:B------:R-:W-:Y:S02]  /*0830*/  DADD R10, R14.reuse, 1 ;  /* 0x3ff000000e0a7429 */ /* 0x040fe40000000000 */
[----:B------:R-:W-:-:S04]  /*0840*/  DADD R14, R14, -1 ;  /* 0xbff000000e0e7429 */ /* 0x000fc80000000000 */
[----:B------:R-:W0:Y:S02]  /*0850*/  MUFU.RCP64H R21, R11 ;  /* 0x0000000b00157308 */ /* 0x000e240000001800 */
[----:B0-----:R-:W-:-:S08]  /*0860*/  DFMA R8, -R10, R20, 1 ;  /* 0x3ff000000a08742b */ /* 0x001fd00000000114 */
[----:B------:R-:W-:-:S08]  /*0870*/  DFMA R8, R8, R8, R8 ;  /* 0x000000080808722b */ /* 0x000fd00000000008 */
[----:B------:R-:W-:-:S08]  /*0880*/  DFMA R20, R20, R8, R20 ;  /* 0x000000081414722b */ /* 0x000fd00000000014 */
[----:B------:R-:W-:-:S08]  /*0890*/  DMUL R8, R14, R20 ;  /* 0x000000140e087228 */ /* 0x000fd00000000000 */
[----:B------:R-:W-:-:S08]  /*08a0*/  DFMA R8, R14, R20, R8 ;  /* 0x000000140e08722b */ /* 0x000fd00000000008 */
[CC--:B------:R-:W-:Y:S02]  /*08b0*/  DMUL R18, R8.reuse, R8.reuse ;  /* 0x0000000808127228 */ /* 0x0c0fe40000000000 */
[----:B------:R-:W-:-:S06]  /*08c0*/  DMUL R24, R8, R8 ;  /* 0x0000000808187228 */ /* 0x000fcc0000000000 */
[----:B------:R-:W-:Y:S01]  /*08d0*/  DFMA R10, R18, UR4, R12 ;  /* 0x00000004120a7c2b */ /* 0x000fe2000800000c */
[----:B------:R-:W-:Y:S01]  /*08e0*/  UMOV UR4, 0x75488a3f ;  /* 0x75488a3f00047882 */ /* 0x000fe20000000000 */
[----:B------:R-:W-:Y:S01]  /*08f0*/  UMOV UR5, 0x3ef3b20a ;  /* 0x3ef3b20a00057882 */ /* 0x000fe20000000000 */
[----:B------:R-:W-:-:S05]  /*0900*/  DADD R12, R14, -R8 ;  /* 0x000000000e0c7229 */ /* 0x000fca0000000808 */
[----:B------:R-:W-:Y:S01]  /*0910*/  DFMA R10, R18, R10, UR4 ;  /* 0x00000004120a7e2b */ /* 0x000fe2000800000a */
[----:B------:R-:W-:Y:S01]  /*0920*/  UMOV UR4, 0xe4faecd5 ;  /* 0xe4faecd500047882 */ /* 0x000fe20000000000 */
[----:B------:R-:W-:Y:S01]  /*0930*/  UMOV UR5, 0x3f1745cd ;  /* 0x3f1745cd00057882 */ /* 0x000fe20000000000 */
[----:B------:R-:W-:-:S05]  /*0940*/  DADD R12, R12, R12 ;  /* 0x000000000c0c7229 */ /* 0x000fca000000000c */
[----:B------:R-:W-:Y:S01]  /*0950*/  DFMA R10, R18, R10, UR4 ;  /* 0x00000004120a7e2b */ /* 0x000fe2000800000a */
[----:B------:R-:W-:Y:S01]  /*0960*/  UMOV UR4, 0x258a578b ;  /* 0x258a578b00047882 */ /* 0x000fe20000000000 */
[----:B------:R-:W-:Y:S01]  /*0970*/  UMOV UR5, 0x3f3c71c7 ;  /* 0x3f3c71c700057882 */ /* 0x000fe20000000000 */
[----:B------:R-:W-:-:S05]  /*0980*/  DFMA R12, R14, -R8, R12 ;  /* 0x800000080e0c722b */ /* 0x000fca000000000c */
[----:B------:R-:W-:Y:S01]  /*0990*/  DFMA R10, R18, R10, UR4 ;  /* 0x00000004120a7e2b */ /* 0x000fe2000800000a */
[----:B------:R-:W-:Y:S01]  /*09a0*/  UMOV UR4, 0x9242b910 ;  /* 0x9242b91000047882 */ /* 0x000fe20000000000 */
[----:B------:R-:W-:Y:S01]  /*09b0*/  UMOV UR5, 0x3f624924 ;  /* 0x3f62492400057882 */ /* 0x000fe20000000000 */
[----:B------:R-:W-:Y:S02]  /*09c0*/  DMUL R12, R20, R12 ;  /* 0x0000000c140c7228 */ /* 0x000fe40000000000 */
[----:B------:R-:W-:-:S03]  /*09d0*/  DFMA R20, R8, R8, -R24 ;  /* 0x000000080814722b */ /* 0x000fc60000000818 */
[----:B------:R-:W-:Y:S01]  /*09e0*/  DFMA R10, R18, R10, UR4 ;  /* 0x00000004120a7e2b */ /* 0x000fe2000800000a */
[----:B------:R-:W-:Y:S01]  /*09f0*/  UMOV UR4, 0x99999dfb ;  /* 0x99999dfb00047882 */ /* 0x000fe20000000000 */
[----:B------:R-:W-:-:S06]  /*0a00*/  UMOV UR5, 0x3f899999 ;  /* 0x3f89999900057882 */ /* 0x000fcc0000000000 */
[----:B------:R-:W-:Y:S01]  /*0a10*/  DFMA R16, R18, R10, UR4 ;  /* 0x0000000412107e2b */ /* 0x000fe2000800000a */
[----:B------:R-:W-:Y:S01]  /*0a20*/  UMOV UR4, 0x55555555 ;  /* 0x5555555500047882 */ /* 0x000fe20000000000 */
[----:B------:R-:W-:-:S06]  /*0a30*/  UMOV UR5, 0x3fb55555 ;  /* 0x3fb5555500057882 */ /* 0x000fcc0000000000 */
[----:B------:R-:W-:-:S08]  /*0a40*/  DFMA R10, R18, R16, UR4 ;  /* 0x00000004120a7e2b */ /* 0x000fd00008000010 */
[----:B------:R-:W-:Y:S01]  /*0a50*/  DADD R14, -R10, UR4 ;  /* 0x000000040a0e7e29 */ /* 0x000fe20008000100 */
[----:B------:R-:W-:Y:S01]  /*0a60*/  UMOV UR4, 0xb9e7b0 ;  /* 0x00b9e7b000047882 */ /* 0x000fe20000000000 */
[----:B------:R-:W-:-:S06]  /*0a70*/  UMOV UR5, 0x3c46a4cb ;  /* 0x3c46a4cb00057882 */ /* 0x000fcc0000000000 */
[----:B------:R-:W-:Y:S02]  /*0a80*/  DFMA R16, R18, R16, R14 ;  /* 0x000000101210722b */ /* 0x000fe4000000000e */
[----:B------:R-:W-:Y:S01]  /*0a90*/  DMUL R14, R8, R24 ;  /* 0x00000018080e7228 */ /* 0x000fe20000000000 */
[----:B------:R-:W-:Y:S02]  /*0aa0*/  VIADD R19, R13, 0x100000 ;  /* 0x001000000d137836 */ /* 0x000fe40000000000 */
[----:B------:R-:W-:-:S03]  /*0ab0*/  IMAD.MOV.U32 R18, RZ, RZ, R12 ;  /* 0x000000ffff127224 */ /* 0x000fc600078e000c */
[----:B------:R-:W-:Y:S01]  /*0ac0*/  DADD R16, R16, -UR4 ;  /* 0x8000000410107e29 */ /* 0x000fe20008000000 */
[----:B------:R-:W-:Y:S01]  /*0ad0*/  UMOV UR4, 0x80000000 ;  /* 0x8000000000047882 */ /* 0x000fe20000000000 */
[C---:B------:R-:W-:Y:S01]  /*0ae0*/  DFMA R22, R8.reuse, R24, -R14 ;  /* 0x000000180816722b */ /* 0x040fe2000000080e */
[----:B------:R-:W-:Y:S01]  /*0af0*/  UMOV UR5, 0x43300000 ;  /* 0x4330000000057882 */ /* 0x000fe20000000000 */
[----:B------:R-:W-:-:S04]  /*0b00*/  DFMA R18, R8, R18, R20 ;  /* 0x000000120812722b */ /* 0x000fc80000000014 */
[----:B------:R-:W-:Y:S02]  /*0b10*/  DADD R20, R10, R16 ;  /* 0x000000000a147229 */ /* 0x000fe40000000010 */
[----:B------:R-:W-:-:S06]  /*0b20*/  DFMA R22, R12, R24, R22 ;  /* 0x000000180c16722b */ /* 0x000fcc0000000016 */
[----:B------:R-:W-:Y:S02]  /*0b30*/  DMUL R24, R20, R14 ;  /* 0x0000000e14187228 */ /* 0x000fe40000000000 */
[----:B------:R-:W-:Y:S02]  /*0b40*/  DFMA R18, R8, R18, R22 ;  /* 0x000000120812722b */ /* 0x000fe40000000016 */
[----:B------:R-:W-:-:S04]  /*0b50*/  DADD R22, R10, -R20 ;  /* 0x000000000a167229 */ /* 0x000fc80000000814 */
[----:B------:R-:W-:-:S04]  /*0b60*/  DFMA R10, R20, R14, -R24 ;  /* 0x0000000e140a722b */ /* 0x000fc80000000818 */
[----:B------:R-:W-:-:S04]  /*0b70*/  DADD R22, R16, R22 ;  /* 0x0000000010167229 */ /* 0x000fc80000000016 */
[----:B------:R-:W-:-:S08]  /*0b80*/  DFMA R10, R20, R18, R10 ;  /* 0x00000012140a722b */ /* 0x000fd0000000000a */
[----:B------:R-:W-:-:S08]  /*0b90*/  DFMA R22, R22, R14, R10 ;  /* 0x0000000e1616722b */ /* 0x000fd0000000000a */
[----:B------:R-:W-:-:S08]  /*0ba0*/  DADD R14, R24, R22 ;  /* 0x00000000180e7229 */ /* 0x000fd00000000016 */
[--C-:B------:R-:W-:Y:S02]  /*0bb0*/  DADD R10, R8, R14.reuse ;  /* 0x00000000080a7229 */ /* 0x100fe4000000000e */
[----:B------:R-:W-:-:S06]  /*0bc0*/  DADD R24, R24, -R14 ;  /* 0x0000000018187229 */ /* 0x000fcc000000080e */
[----:B------:R-:W-:Y:S02]  /*0bd0*/  DADD R8, R8, -R10 ;  /* 0x0000000008087229 */ /* 0x000fe4000000080a */
[----:B------:R-:W-:-:S06]  /*0be0*/  DADD R24, R22, R24 ;  /* 0x0000000016187229 */ /* 0x000fcc0000000018 */
[----:B------:R-:W-:-:S08]  /*0bf0*/  DADD R8, R14, R8 ;  /* 0x000000000e087229 */ /* 0x000fd00000000008 */
[----:B------:R-:W-:-:S08]  /*0c00*/  DADD R8, R24, R8 ;  /* 0x0000000018087229 */ /* 0x000fd00000000008 */
[----:B------:R-:W-:Y:S01]  /*0c10*/  DADD R12, R12, R8 ;  /* 0x000000000c0c7229 */ /* 0x000fe20000000008 */
[----:B------:R-:W-:Y:S01]  /*0c20*/  LOP3.LUT R8, R6, 0x80000000, RZ, 0x3c, !PT ;  /* 0x8000000006087812 */ /* 0x000fe200078e3cff */
[----:B------:R-:W-:-:S06]  /*0c30*/  IMAD.MOV.U32 R9, RZ, RZ, 0x43300000 ;  /* 0x43300000ff097424 */ /* 0x000fcc00078e00ff */
[----:B------:R-:W-:Y:S02]  /*0c40*/  DADD R14, R10, R12 ;  /* 0x000000000a0e7229 */ /* 0x000fe4000000000c */
[----:B------:R-:W-:Y:S01]  /*0c50*/  DADD R8, R8, -UR4 ;  /* 0x8000000408087e29 */ /* 0x000fe20008000000 */
[----:B------:R-:W-:Y:S01]  /*0c60*/  UMOV UR4, 0xfefa39ef ;  /* 0xfefa39ef00047882 */ /* 0x000fe20000000000 */
[----:B------:R-:W-:-:S04]  /*0c70*/  UMOV UR5, 0x3fe62e42 ;  /* 0x3fe62e4200057882 */ /* 0x000fc80000000000 */
[--C-:B------:R-:W-:Y:S02]  /*0c80*/  DADD R10, R10, -R14.reuse ;  /* 0x000000000a0a7229 */ /* 0x100fe4000000080e */
[----:B------:R-:W-:-:S06]  /*0c90*/  DFMA R6, R8, UR4, R14 ;  /* 0x0000000408067c2b */ /* 0x000fcc000800000e */
[----:B------:R-:W-:Y:S02]  /*0ca0*/  DADD R10, R12, R10 ;  /* 0x000000000c0a7229 */ /* 0x000fe4000000000a */
[----:B------:R-:W-:-:S08]  /*0cb0*/  DFMA R16, R8, -UR4, R6 ;  /* 0x8000000408107c2b */ /* 0x000fd00008000006 */
[----:B------:R-:W-:-:S08]  /*0cc0*/  DADD R16, -R14, R16 ;  /* 0x000000000e107229 */ /* 0x000fd00000000110 */
[----:B------:R-:W-:-:S08]  /*0cd0*/  DADD R10, R10, -R16 ;  /* 0x000000000a0a7229 */ /* 0x000fd00000000810 */
[----:B------:R-:W-:-:S08]  /*0ce0*/  DFMA R10, R8, UR6, R10 ;  /* 0x00000006080a7c2b */ /* 0x000fd0000800000a */
[----:B------:R-:W-:-:S08]  /*0cf0*/  DADD R8, R6, R10 ;  /* 0x0000000006087229 */ /* 0x000fd0000000000a */
[----:B------:R-:W-:Y:S02]  /*0d00*/  DADD R12, R6, -R8 ;  /* 0x00000000060c7229 */ /* 0x000fe40000000808 */
[----:B------:R-:W-:-:S06]  /*0d10*/  DMUL R6, R8, 2 ;  /* 0x4000000008067828 */ /* 0x000fcc0000000000 */
[----:B------:R-:W-:Y:S02]  /*0d20*/  DADD R12, R10, R12 ;  /* 0x000000000a0c7229 */ /* 0x000fe4000000000c */
[----:B------:R-:W-:Y:S01]  /*0d30*/  DFMA R8, R8, 2, -R6 ;  /* 0x400000000808782b */ /* 0x000fe20000000806 */
[----:B------:R-:W-:Y:S01]  /*0d40*/  MOV R10, 0x652b82fe ;  /* 0x652b82fe000a7802 */ /* 0x000fe20000000f00 */
[----:B------:R-:W-:-:S06]  /*0d50*/  IMAD.MOV.U32 R11, RZ, RZ, 0x3ff71547 ;  /* 0x3ff71547ff0b7424 */ /* 0x000fcc00078e00ff */
[----:B------:R-:W-:-:S08]  /*0d60*/  DFMA R12, R12, 2, R8 ;  /* 0x400000000c0c782b */ /* 0x000fd00000000008 */
[----:B------:R-:W-:-:S08]  /*0d70*/  DADD R8, R6, R12 ;  /* 0x0000000006087229 */ /* 0x000fd0000000000c */
[----:B------:R-:W-:Y:S02]  /*0d80*/  DFMA R10, R8, R10, 6.75539944105574400000e+15 ;  /* 0x43380000080a742b */ /* 0x000fe4000000000a */
[----:B------:R-:W-:Y:S01]  /*0d90*/  FSETP.GEU.AND P0, PT, |R9|, 4.1917929649353027344, PT ;  /* 0x4086232b0900780b */ /* 0x000fe20003f0e200 */
[----:B------:R-:W-:-:S05]  /*0da0*/  DADD R6, R6, -R8 ;  /* 0x0000000006067229 */ /* 0x000fca0000000808 */
[----:B------:R-:W-:-:S03]  /*0db0*/  DADD R14, R10, -6.75539944105574400000e+15 ;  /* 0xc33800000a0e7429 */ /* 0x000fc60000000000 */
[----:B------:R-:W-:-:S05]  /*0dc0*/  DADD R12, R12, R6 ;  /* 0x000000000c0c7229 */ /* 0x000fca0000000006 */
[----:B------:R-:W-:Y:S01]  /*0dd0*/  DFMA R16, R14, -UR4, R8 ;  /* 0x800000040e107c2b */ /* 0x000fe20008000008 */
[----:B------:R-:W-:Y:S01]  /*0de0*/  UMOV UR4, 0x3b39803f ;  /* 0x3b39803f00047882 */ /* 0x000fe20000000000 */
[----:B------:R-:W-:-:S06]  /*0df0*/  UMOV UR5, 0x3c7abc9e ;  /* 0x3c7abc9e00057882 */ /* 0x000fcc0000000000 */
[----:B------:R-:W-:Y:S01]  /*0e00*/  DFMA R14, R14, -UR4, R16 ;  /* 0x800000040e0e7c2b */ /* 0x000fe20008000010 */
[----:B------:R-:W-:Y:S01]  /*0e10*/  UMOV UR4, 0x69ce2bdf ;  /* 0x69ce2bdf00047882 */ /* 0x000fe20000000000 */
[----:B------:R-:W-:Y:S01]  /*0e20*/  IMAD.MOV.U32 R16, RZ, RZ, -0x35dec16 ;  /* 0xfca213eaff107424 */ /* 0x000fe200078e00ff */
[----:B------:R-:W-:Y:S01]  /*0e30*/  MOV R17, 0x3e928af3 ;  /* 0x3e928af300117802 */ /* 0x000fe20000000f00 */
[----:B------:R-:W-:-:S05]  /*0e40*/  UMOV UR5, 0x3e5ade15 ;  /* 0x3e5ade1500057882 */ /* 0x000fca0000000000 */
[----:B------:R-:W-:Y:S01]  /*0e50*/  DFMA R16, R14, UR4, R16 ;  /* 0x000000040e107c2b */ /* 0x000fe20008000010 */
[----:B------:R-:W-:Y:S01]  /*0e60*/  UMOV UR4, 0x62401315 ;  /* 0x6240131500047882 */ /* 0x000fe20000000000 */
[----:B------:R-:W-:-:S06]  /*0e70*/  UMOV UR5, 0x3ec71dee ;  /* 0x3ec71dee00057882 */ /* 0x000fcc0000000000 */
[----:B------:R-:W-:Y:S01]  /*0e80*/  DFMA R16, R14, R16, UR4 ;  /* 0x000000040e107e2b */ /* 0x000fe20008000010 */
        /* <DEDUP_REMOVED lines=20> */
[----:B------:R-:W-:-:S08]  /*0fd0*/  DFMA R16, R14, R16, UR4 ;  /* 0x000000040e107e2b */ /* 0x000fd00008000010 */
[----:B------:R-:W-:-:S08]  /*0fe0*/  DFMA R16, R14, R16, 1 ;  /* 0x3ff000000e10742b */ /* 0x000fd00000000010 */
[----:B------:R-:W-:-:S10]  /*0ff0*/  DFMA R14, R14, R16, 1 ;  /* 0x3ff000000e0e742b */ /* 0x000fd40000000010 */
[----:B------:R-:W-:Y:S02]  /*1000*/  IMAD R7, R10, 0x100000, R15 ;  /* 0x001000000a077824 */ /* 0x000fe400078e020f */
[----:B------:R-:W-:Y:S01]  /*1010*/  IMAD.MOV.U32 R6, RZ, RZ, R14 ;  /* 0x000000ffff067224 */ /* 0x000fe200078e000e */
[----:B------:R-:W-:Y:S06]  /*1020*/  @!P0 BRA `(.L_x_17) ;  /* 0x0000000000308947 */ /* 0x000fec0003800000 */
[----:B------:R-:W-:Y:S01]  /*1030*/  FSETP.GEU.AND P1, PT, |R9|, 4.2275390625, PT ;  /* 0x408748000900780b */ /* 0x000fe20003f2e200 */
[C---:B------:R-:W-:Y:S02]  /*1040*/  DADD R6, R8.reuse, +INF ;  /* 0x7ff0000008067429 */ /* 0x040fe40000000000 */
[----:B------:R-:W-:-:S08]  /*1050*/  DSETP.GEU.AND P0, PT, R8, RZ, PT ;  /* 0x000000ff0800722a */ /* 0x000fd00003f0e000 */
[----:B------:R-:W-:Y:S02]  /*1060*/  FSEL R6, R6, RZ, P0 ;  /* 0x000000ff06067208 */ /* 0x000fe40000000000 */
[----:B------:R-:W-:Y:S02]  /*1070*/  @!P1 LEA.HI R3, R10, R10, RZ, 0x1 ;  /* 0x0000000a0a039211 */ /* 0x000fe400078f08ff */
[----:B------:R-:W-:Y:S02]  /*1080*/  FSEL R7, R7, RZ, P0 ;  /* 0x000000ff07077208 */ /* 0x000fe40000000000 */
[----:B------:R-:W-:-:S04]  /*1090*/  @!P1 SHF.R.S32.HI R3, RZ, 0x1, R3 ;  /* 0x00000001ff039819 */ /* 0x000fc80000011403 */
[----:B------:R-:W-:Y:S01]  /*10a0*/  @!P1 IADD3 R8, PT, PT, R10, -R3, RZ ;  /* 0x800000030a089210 */ /* 0x000fe20007ffe0ff */
[----:B------:R-:W-:-:S03]  /*10b0*/  @!P1 IMAD R15, R3, 0x100000, R15 ;  /* 0x00100000030f9824 */ /* 0x000fc600078e020f */
[----:B------:R-:W-:Y:S01]  /*10c0*/  @!P1 LEA R9, R8, 0x3ff00000, 0x14 ;  /* 0x3ff0000008099811 */ /* 0x000fe200078ea0ff */
[----:B------:R-:W-:-:S06]  /*10d0*/  @!P1 IMAD.MOV.U32 R8, RZ, RZ, RZ ;  /* 0x000000ffff089224 */ /* 0x000fcc00078e00ff */
[----:B------:R-:W-:-:S11]  /*10e0*/  @!P1 DMUL R6, R14, R8 ;  /* 0x000000080e069228 */ /* 0x000fd60000000000 */
.L_x_17:
[----:B------:R-:W-:Y:S02]  /*10f0*/  DFMA R12, R12, R6, R6 ;  /* 0x000000060c0c722b */ /* 0x000fe40000000006 */
[----:B------:R-:W-:-:S08]  /*1100*/  DSETP.NEU.AND P0, PT, |R6|, +INF , PT ;  /* 0x7ff000000600742a */ /* 0x000fd00003f0d200 */
[----:B------:R-:W-:Y:S02]  /*1110*/  FSEL R3, R6, R12, !P0 ;  /* 0x0000000c06037208 */ /* 0x000fe40004000000 */
[----:B------:R-:W-:Y:S01]  /*1120*/  FSEL R12, R7, R13, !P0 ;  /* 0x0000000d070c7208 */ /* 0x000fe20004000000 */
[----:B------:R-:W-:Y:S01]  /*1130*/  IMAD.MOV.U32 R7, RZ, RZ, 0x0 ;  /* 0x00000000ff077424 */ /* 0x000fe200078e00ff */
[----:B------:R-:W-:-:S04]  /*1140*/  MOV R6, R0 ;  /* 0x0000000000067202 */ /* 0x000fc80000000f00 */
[----:B------:R-:W-:Y:S05]  /*1150*/  RET.REL.NODEC R6 `(_Z14drawCircleCUDAPiPPcS_iiiii) ;  /* 0xffffffec06a87950 */ /* 0x000fea0003c3ffff */
.L_x_18:
        /* <DEDUP_REMOVED lines=10> */
.L_x_27:


//--------------------- .text._Z12drawEdgeCUDAPiPPcS_iii --------------------------
	.section	.text._Z12drawEdgeCUDAPiPPcS_iii,"ax",@progbits
	.align	128
        .global         _Z12drawEdgeCUDAPiPPcS_iii
        .type           _Z12drawEdgeCUDAPiPPcS_iii,@function
        .size           _Z12drawEdgeCUDAPiPPcS_iii,(.L_x_30 - _Z12drawEdgeCUDAPiPPcS_iii)
        .other          _Z12drawEdgeCUDAPiPPcS_iii,@"STO_CUDA_ENTRY STV_DEFAULT"
_Z12drawEdgeCUDAPiPPcS_iii:
.text._Z12drawEdgeCUDAPiPPcS_iii:
[----:B------:R-:W-:Y:S01]  /*0000*/  LDC R1, c[0x0][0x37c] ;  /* 0x0000df00ff017b82 */ /* 0x000fe20000000800 */
[----:B------:R-:W0:Y:S01]  /*0010*/  S2R R6, SR_TID.X ;  /* 0x0000000000067919 */ /* 0x000e220000002100 */
[----:B------:R-:W1:Y:S06]  /*0020*/  LDCU UR5, c[0x0][0x370] ;  /* 0x00006e00ff0577ac */ /* 0x000e6c0008000800 */
[----:B------:R-:W0:Y:S01]  /*0030*/  S2UR UR4, SR_CTAID.X ;  /* 0x00000000000479c3 */ /* 0x000e220000002500 */
[----:B------:R-:W-:Y:S01]  /*0040*/  BSSY.RECONVERGENT B0, `(.L_x_19) ;  /* 0x0000014000007945 */ /* 0x000fe20003800200 */
[----:B------:R-:W2:Y:S01]  /*0050*/  S2R R3, SR_TID.Y ;  /* 0x0000000000037919 */ /* 0x000ea20000002200 */
[----:B------:R-:W3:Y:S01]  /*0060*/  LDCU UR9, c[0x0][0x3a0] ;  /* 0x00007400ff0977ac */ /* 0x000ee20008000800 */
[----:B------:R-:W4:Y:S04]  /*0070*/  LDCU.64 UR6, c[0x0][0x358] ;  /* 0x00006b00ff0677ac */ /* 0x000f280008000a00 */
[----:B------:R-:W0:Y:S08]  /*0080*/  LDC R5, c[0x0][0x360] ;  /* 0x0000d800ff057b82 */ /* 0x000e300000000800 */
[----:B------:R-:W1:Y:S08]  /*0090*/  S2UR UR8, SR_CTAID.Y ;  /* 0x00000000000879c3 */ /* 0x000e700000002600 */
[----:B------:R-:W2:Y:S01]  /*00a0*/  LDC R4, c[0x0][0x364] ;  /* 0x0000d900ff047b82 */ /* 0x000ea20000000800 */
[----:B0-----:R-:W-:-:S05]  /*00b0*/  IMAD R2, R5, UR4, R6 ;  /* 0x0000000405027c24 */ /* 0x001fca000f8e0206 */
[----:B---3--:R-:W-:Y:S01]  /*00c0*/  ISETP.GE.AND P0, PT, R2, UR9, PT ;  /* 0x0000000902007c0c */ /* 0x008fe2000bf06270 */
[----:B-1----:R-:W-:-:S06]  /*00d0*/  UIMAD UR4, UR8, UR5, UR4 ;  /* 0x00000005080472a4 */ /* 0x002fcc000f8e0204 */
[C-C-:B--2---:R-:W-:Y:S02]  /*00e0*/  IMAD R0, R4.reuse, UR4, R3.reuse ;  /* 0x0000000404007c24 */ /* 0x144fe4000f8e0203 */
[----:B------:R-:W-:Y:S02]  /*00f0*/  IMAD R4, R4, UR8, R3 ;  /* 0x0000000804047c24 */ /* 0x000fe4000f8e0203 */
[----:B------:R-:W-:Y:S02]  /*0100*/  IMAD R5, R0, R5, R6 ;  /* 0x0000000500057224 */ /* 0x000fe400078e0206 */
[----:B----4-:R-:W-:Y:S05]  /*0110*/  @!P0 BRA `(.L_x_20) ;  /* 0x0000000000188947 */ /* 0x010fea0003800000 */
[----:B------:R-:W0:Y:S02]  /*0120*/  LDC.64 R6, c[0x0][0x398] ;  /* 0x0000e600ff067b82 */ /* 0x000e240000000a00 */
[C---:B0-----:R-:W-:Y:S01]  /*0130*/  IMAD R0, R6.reuse, R7, RZ ;  /* 0x0000000706007224 */ /* 0x041fe200078e02ff */
[----:B------:R-:W-:-:S04]  /*0140*/  IADD3 R3, PT, PT, R6, -UR9, RZ ;  /* 0x8000000906037c10 */ /* 0x000fc8000fffe0ff */
[----:B------:R-:W-:-:S04]  /*0150*/  ISETP.GE.AND P0, PT, R5, R0, PT ;  /* 0x000000000500720c */ /* 0x000fc80003f06270 */
[----:B------:R-:W-:-:S13]  /*0160*/  ISETP.LE.OR P1, PT, R2, R3, P0 ;  /* 0x000000030200720c */ /* 0x000fda0000723670 */
[----:B------:R-:W-:Y:S05]  /*0170*/  @P1 BRA `(.L_x_21) ;  /* 0x0000000000141947 */ /* 0x000fea0003800000 */
.L_x_20:
[----:B------:R-:W-:Y:S05]  /*0180*/  BSYNC.RECONVERGENT B0 ;  /* 0x0000000000007941 */ /* 0x000fea0003800200 */
.L_x_19:
[----:B------:R-:W0:Y:S02]  /*0190*/  LDC.64 R2, c[0x0][0x390] ;  /* 0x0000e400ff027b82 */ /* 0x000e240000000a00 */
[----:B0-----:R-:W-:-:S05]  /*01a0*/  IMAD.WIDE R2, R5, 0x4, R2 ;  /* 0x0000000405027825 */ /* 0x001fca00078e0202 */
[----:B------:R-:W-:Y:S01]  /*01b0*/  STG.E desc[UR6][R2.64], RZ ;  /* 0x000000ff02007986 */ /* 0x000fe2000c101906 */
[----:B------:R-:W-:Y:S05]  /*01c0*/  EXIT ;  /* 0x000000000000794d */ /* 0x000fea0003800000 */
.L_x_21:
[----:B------:R-:W-:Y:S01]  /*01d0*/  ISETP.GE.AND P1, PT, R4, UR9, PT ;  /* 0x0000000904007c0c */ /* 0x000fe2000bf26270 */
[----:B------:R-:W-:-:S12]  /*01e0*/  BSSY.RECONVERGENT B1, `(.L_x_22) ;  /* 0x0000006000017945 */ /* 0x000fd80003800200 */
[----:B------:R-:W-:Y:S05]  /*01f0*/  @!P1 BRA `(.L_x_23) ;  /* 0x0000000000109947 */ /* 0x000fea0003800000 */
[----:B------:R-:W-:Y:S02]  /*0200*/  ISETP.GE.OR P0, PT, R4, R7, P0 ;  /* 0x000000070400720c */ /* 0x000fe40000706670 */
[----:B------:R-:W-:-:S04]  /*0210*/  IADD3 R3, PT, PT, R7, -UR9, RZ ;  /* 0x8000000907037c10 */ /* 0x000fc8000fffe0ff */
[----:B------:R-:W-:-:S13]  /*0220*/  ISETP.LE.OR P0, PT, R4, R3, P0 ;  /* 0x000000030400720c */ /* 0x000fda0000703670 */
[----:B------:R-:W-:Y:S05]  /*0230*/  @P0 EXIT ;  /* 0x000000000000094d */ /* 0x000fea0003800000 */
.L_x_23:
[----:B------:R-:W-:Y:S05]  /*0240*/  BSYNC.RECONVERGENT B1 ;  /* 0x0000000000017941 */ /* 0x000fea0003800200 */
.L_x_22:
[----:B------:R-:W0:Y:S02]  /*0250*/  LDC.64 R2, c[0x0][0x390] ;  /* 0x0000e400ff027b82 */ /* 0x000e240000000a00 */
[----:B0-----:R-:W-:-:S05]  /*0260*/  IMAD.WIDE R2, R5, 0x4, R2 ;  /* 0x0000000405027825 */ /* 0x001fca00078e0202 */
[----:B------:R-:W-:Y:S01]  /*0270*/  STG.E desc[UR6][R2.64], RZ ;  /* 0x000000ff02007986 */ /* 0x000fe2000c101906 */
[----:B------:R-:W-:Y:S05]  /*0280*/  EXIT ;  /* 0x000000000000794d */ /* 0x000fea0003800000 */
.L_x_24:
        /* <DEDUP_REMOVED lines=15> */
.L_x_30:


//--------------------- .nv.shared.reserved.0     --------------------------
	.section	.nv.shared.reserved.0,"aw",@nobits
	.weak		__nv_reservedSMEM_offset_0_alias
	.size		__nv_reservedSMEM_offset_0_alias, 0, 64
	.other		__nv_reservedSMEM_offset_0_alias,@"STO_CUDA_RESERVED_SHARED STV_DEFAULT"
__nv_reservedSMEM_offset_0_alias:
	.zero		0
	.zero		64


//--------------------- .nv.constant0._Z12drawLineCUDAPiPPcS_iiiiii --------------------------
	.section	.nv.constant0._Z12drawLineCUDAPiPPcS_iiiiii,"a",@progbits
	.sectionflags	@""
	.align	4
.nv.constant0._Z12drawLineCUDAPiPPcS_iiiiii:
	.zero		944


//--------------------- .nv.constant0._Z14drawCircleCUDAPiPPcS_iiiii --------------------------
	.section	.nv.constant0._Z14drawCircleCUDAPiPPcS_iiiii,"a",@progbits
	.sectionflags	@""
	.align	4
.nv.constant0._Z14drawCircleCUDAPiPPcS_iiiii:
	.zero		940


//--------------------- .nv.constant0._Z12drawEdgeCUDAPiPPcS_iii --------------------------
	.section	.nv.constant0._Z12drawEdgeCUDAPiPPcS_iii,"a",@progbits
	.sectionflags	@""
	.align	4
.nv.constant0._Z12drawEdgeCUDAPiPPcS_iii:
	.zero		932


//--------------------- SYMBOLS --------------------------

	.type		.nv.reservedSmem.offset0,@object
	.size		.nv.reservedSmem.offset0,0x4
